// auto-generated by cutlass_sweep.gemm — config: {"arch": "sm_90", "cluster_m": 2, "cluster_n": 2, "dtype": "int8", "stages": 5, "tile_k": 64, "tile_m": 64, "tile_n": 64}
#include "cutlass/cutlass.h"
#include "cutlass/gemm/collective/collective_builder.hpp"
#include "cutlass/gemm/device/gemm_universal_adapter.h"
#include "cutlass/gemm/kernel/gemm_universal.hpp"
#include "cutlass/epilogue/collective/collective_builder.hpp"

using ElemA = int8_t;
using ElemB = int8_t;
using ElemCD = int8_t;
using Acc  = int32_t;
using TileShape    = cute::Shape<cute::_64, cute::_64, cute::_64>;
using ClusterShape = cute::Shape<cute::_2, cute::_2, cute::_1>;

using CollectiveEpilogue = typename cutlass::epilogue::collective::CollectiveBuilder<
    cutlass::arch::Sm90, cutlass::arch::OpClassTensorOp,
    TileShape, ClusterShape,
    cutlass::epilogue::collective::EpilogueTileAuto,
    Acc, Acc,
    ElemCD, cutlass::layout::RowMajor, 128 / cutlass::sizeof_bits<ElemCD>::value,
    ElemCD, cutlass::layout::RowMajor, 128 / cutlass::sizeof_bits<ElemCD>::value,
    cutlass::epilogue::collective::EpilogueScheduleAuto
  >::CollectiveOp;

using CollectiveMainloop = typename cutlass::gemm::collective::CollectiveBuilder<
    cutlass::arch::Sm90, cutlass::arch::OpClassTensorOp,
    ElemA, cutlass::layout::RowMajor, 128 / cutlass::sizeof_bits<ElemA>::value,
    ElemB, cutlass::layout::ColumnMajor, 128 / cutlass::sizeof_bits<ElemB>::value,
    Acc,
    TileShape, ClusterShape,
    cutlass::gemm::collective::StageCount<5>,
    cutlass::gemm::collective::KernelScheduleAuto
  >::CollectiveOp;

using GemmKernel = cutlass::gemm::kernel::GemmUniversal<
    cute::Shape<int,int,int,int>,
    CollectiveMainloop,
    CollectiveEpilogue
>;
using Gemm = cutlass::gemm::device::GemmUniversalAdapter<GemmKernel>;

// Force the device kernel symbol into the cubin without needing a host main.
auto* _anchor = &cutlass::device_kernel<GemmKernel>;


// ===== COMPILED SASS (sm_90a) =====

	.target	sm_90a

	.elftype	@"ET_EXEC"


//--------------------- .note.nv.tkinfo           --------------------------
	.section	.note.nv.tkinfo,"",@"SHT_NOTE"
	.sectionflags	@"SHF_NOTE_NV_TKINFO"
	.tkinfo
        /*0018*/ 	.word	0x00000002
        /*0030*/ 	.string	""
        /*0030*/ 	.string	"ptxas"
        /*0030*/ 	.string	"Cuda compilation tools, release 13.0, V13.0.88"
        /*0030*/ 	.string	"Build cuda_13.0.r13.0/compiler.36424714_0"
        /*0030*/ 	.string	"-arch sm_90a -m 64 "



//--------------------- .note.nv.cuinfo           --------------------------
	.section	.note.nv.cuinfo,"",@"SHT_NOTE"
	.sectionflags	@"SHF_NOTE_NV_CUINFO"
        /*0018*/ 	.short	0x0002
        /*001a*/ 	.short	0x005a
        /*001c*/ 	.short	0x0082
	.zero		2


//--------------------- .nv.info                  --------------------------
	.section	.nv.info,"",@"SHT_CUDA_INFO"
	.align	4


	//----- nvinfo : EIATTR_REGCOUNT
	.align		4
        /*0000*/ 	.byte	0x04, 0x2f
        /*0002*/ 	.short	(.L_15 - .L_14)
	.align		4
.L_14:
        /*0004*/ 	.word	index@(_ZN7cutlass13device_kernelINS_4gemm6kernel13GemmUniversalIN4cute5tupleIJiiiiEEENS1_10collective13CollectiveMmaINS1_34MainloopSm90TmaGmmaWarpSpecializedILi5ENS5_IJNS4_1CILi2EEESB_NSA_ILi1EEEEEENS1_32KernelTmaWarpSpecializedPingpongEEENS5_IJNSA_ILi64EEESG_SG_EEEaNS5_IJlSC_lEEEaSI_NS4_8TiledMMAINS4_8MMA_AtomIJNS4_4SM904GMMA26MMA_64x64x32_S32S8S8_SS_TNEEEENS4_6LayoutINS5_IJSC_SC_SC_EEENS5_IJNSA_ILi0EEESR_SR_EEEEENS5_IJNS4_10UnderscoreESU_SU_EEEEENS4_23SM90_TMA_LOAD_MULTICASTENS4_14ComposedLayoutINS4_7SwizzleILi2ELi4ELi3EEENS4_18smem_ptr_flag_bitsILi8EEENSP_INS5_IJNSA_ILi8EEESG_EEENS5_IJSG_SC_EEEEEEEvNS4_8identityESX_S17_vS18_EENS_8epilogue10collective6detail29Sm90TmaWarpSpecializedAdapterINS1B_15DefaultEpilogueIaSI_SI_NS1A_6thread17LinearCombinationIaLi1EiiLNS1F_9ScaleType4KindE0ELNS_15FloatRoundStyleE2EaEENS1_15EpilogueDefaultEEEEEvvEEEEvNT_6ParamsE)
        /*0008*/ 	.word	0x000000a8


	//----- nvinfo : EIATTR_FRAME_SIZE
	.align		4
.L_15:
        /*000c*/ 	.byte	0x04, 0x11
        /*000e*/ 	.short	(.L_17 - .L_16)
	.align		4
.L_16:
        /*0010*/ 	.word	index@(_ZN7cutlass13device_kernelINS_4gemm6kernel13GemmUniversalIN4cute5tupleIJiiiiEEENS1_10collective13CollectiveMmaINS1_34MainloopSm90TmaGmmaWarpSpecializedILi5ENS5_IJNS4_1CILi2EEESB_NSA_ILi1EEEEEENS1_32KernelTmaWarpSpecializedPingpongEEENS5_IJNSA_ILi64EEESG_SG_EEEaNS5_IJlSC_lEEEaSI_NS4_8TiledMMAINS4_8MMA_AtomIJNS4_4SM904GMMA26MMA_64x64x32_S32S8S8_SS_TNEEEENS4_6LayoutINS5_IJSC_SC_SC_EEENS5_IJNSA_ILi0EEESR_SR_EEEEENS5_IJNS4_10UnderscoreESU_SU_EEEEENS4_23SM90_TMA_LOAD_MULTICASTENS4_14ComposedLayoutINS4_7SwizzleILi2ELi4ELi3EEENS4_18smem_ptr_flag_bitsILi8EEENSP_INS5_IJNSA_ILi8EEESG_EEENS5_IJSG_SC_EEEEEEEvNS4_8identityESX_S17_vS18_EENS_8epilogue10collective6detail29Sm90TmaWarpSpecializedAdapterINS1B_15DefaultEpilogueIaSI_SI_NS1A_6thread17LinearCombinationIaLi1EiiLNS1F_9ScaleType4KindE0ELNS_15FloatRoundStyleE2EaEENS1_15EpilogueDefaultEEEEEvvEEEEvNT_6ParamsE)
        /*0014*/ 	.word	0x00000008


	//----- nvinfo : EIATTR_MIN_STACK_SIZE
	.align		4
.L_17:
        /*0018*/ 	.byte	0x04, 0x12
        /*001a*/ 	.short	(.L_19 - .L_18)
	.align		4
.L_18:
        /*001c*/ 	.word	index@(_ZN7cutlass13device_kernelINS_4gemm6kernel13GemmUniversalIN4cute5tupleIJiiiiEEENS1_10collective13CollectiveMmaINS1_34MainloopSm90TmaGmmaWarpSpecializedILi5ENS5_IJNS4_1CILi2EEESB_NSA_ILi1EEEEEENS1_32KernelTmaWarpSpecializedPingpongEEENS5_IJNSA_ILi64EEESG_SG_EEEaNS5_IJlSC_lEEEaSI_NS4_8TiledMMAINS4_8MMA_AtomIJNS4_4SM904GMMA26MMA_64x64x32_S32S8S8_SS_TNEEEENS4_6LayoutINS5_IJSC_SC_SC_EEENS5_IJNSA_ILi0EEESR_SR_EEEEENS5_IJNS4_10UnderscoreESU_SU_EEEEENS4_23SM90_TMA_LOAD_MULTICASTENS4_14ComposedLayoutINS4_7SwizzleILi2ELi4ELi3EEENS4_18smem_ptr_flag_bitsILi8EEENSP_INS5_IJNSA_ILi8EEESG_EEENS5_IJSG_SC_EEEEEEEvNS4_8identityESX_S17_vS18_EENS_8epilogue10collective6detail29Sm90TmaWarpSpecializedAdapterINS1B_15DefaultEpilogueIaSI_SI_NS1A_6thread17LinearCombinationIaLi1EiiLNS1F_9ScaleType4KindE0ELNS_15FloatRoundStyleE2EaEENS1_15EpilogueDefaultEEEEEvvEEEEvNT_6ParamsE)
        /*0020*/ 	.word	0x00000008
.L_19:


//--------------------- .nv.compat                --------------------------
	.section	.nv.compat,"",@"SHT_CUDA_COMPAT_INFO"
	.align	4
        /*0000*/ 	.byte	0x02, 0x09, 0x01, 0x00, 0x02, 0x02, 0x04, 0x00, 0x02, 0x05, 0x05, 0x00, 0x03, 0x07, 0x01, 0x01
        /*0010*/ 	.byte	0x02, 0x03, 0x01, 0x00, 0x02, 0x06, 0x01, 0x00, 0x04, 0x0b, 0x08, 0x00, 0x00, 0x00, 0x00, 0x00
        /*0020*/ 	.byte	0x00, 0x00, 0x00, 0x00


//--------------------- .nv.info._ZN7cutlass13device_kernelINS_4gemm6kernel13GemmUniversalIN4cute5tupleIJiiiiEEENS1_10collective13CollectiveMmaINS1_34MainloopSm90TmaGmmaWarpSpecializedILi5ENS5_IJNS4_1CILi2EEESB_NSA_ILi1EEEEEENS1_32KernelTmaWarpSpecializedPingpongEEENS5_IJNSA_ILi64EEESG_SG_EEEaNS5_IJlSC_lEEEaSI_NS4_8TiledMMAINS4_8MMA_AtomIJNS4_4SM904GMMA26MMA_64x64x32_S32S8S8_SS_TNEEEENS4_6LayoutINS5_IJSC_SC_SC_EEENS5_IJNSA_ILi0EEESR_SR_EEEEENS5_IJNS4_10UnderscoreESU_SU_EEEEENS4_23SM90_TMA_LOAD_MULTICASTENS4_14ComposedLayoutINS4_7SwizzleILi2ELi4ELi3EEENS4_18smem_ptr_flag_bitsILi8EEENSP_INS5_IJNSA_ILi8EEESG_EEENS5_IJSG_SC_EEEEEEEvNS4_8identityESX_S17_vS18_EENS_8epilogue10collective6detail29Sm90TmaWarpSpecializedAdapterINS1B_15DefaultEpilogueIaSI_SI_NS1A_6thread17LinearCombinationIaLi1EiiLNS1F_9ScaleType4KindE0ELNS_15FloatRoundStyleE2EaEENS1_15EpilogueDefaultEEEEEvvEEEEvNT_6ParamsE --------------------------
	.section	.nv.info._ZN7cutlass13device_kernelINS_4gemm6kernel13GemmUniversalIN4cute5tupleIJiiiiEEENS1_10collective13CollectiveMmaINS1_34MainloopSm90TmaGmmaWarpSpecializedILi5ENS5_IJNS4_1CILi2EEESB_NSA_ILi1EEEEEENS1_32KernelTmaWarpSpecializedPingpongEEENS5_IJNSA_ILi64EEESG_SG_EEEaNS5_IJlSC_lEEEaSI_NS4_8TiledMMAINS4_8MMA_AtomIJNS4_4SM904GMMA26MMA_64x64x32_S32S8S8_SS_TNEEEENS4_6LayoutINS5_IJSC_SC_SC_EEENS5_IJNSA_ILi0EEESR_SR_EEEEENS5_IJNS4_10UnderscoreESU_SU_EEEEENS4_23SM90_TMA_LOAD_MULTICASTENS4_14ComposedLayoutINS4_7SwizzleILi2ELi4ELi3EEENS4_18smem_ptr_flag_bitsILi8EEENSP_INS5_IJNSA_ILi8EEESG_EEENS5_IJSG_SC_EEEEEEEvNS4_8identityESX_S17_vS18_EENS_8epilogue10collective6detail29Sm90TmaWarpSpecializedAdapterINS1B_15DefaultEpilogueIaSI_SI_NS1A_6thread17LinearCombinationIaLi1EiiLNS1F_9ScaleType4KindE0ELNS_15FloatRoundStyleE2EaEENS1_15EpilogueDefaultEEEEEvvEEEEvNT_6ParamsE,"",@"SHT_CUDA_INFO"
	.sectionflags	@""
	.align	4


	//----- nvinfo : EIATTR_CUDA_API_VERSION
	.align		4
        /*0000*/ 	.byte	0x04, 0x37
        /*0002*/ 	.short	(.L_21 - .L_20)
.L_20:
        /*0004*/ 	.word	0x00000082


	//----- nvinfo : EIATTR_KPARAM_INFO
	.align		4
.L_21:
        /*0008*/ 	.byte	0x04, 0x17
        /*000a*/ 	.short	(.L_23 - .L_22)
.L_22:
        /*000c*/ 	.word	0x00000000
        /*0010*/ 	.short	0x0000
        /*0012*/ 	.short	0x0070
        /*0014*/ 	.byte	0x00, 0xf0, 0x01, 0x10


	//----- nvinfo : EIATTR_SPARSE_MMA_MASK
	.align		4
.L_23:
        /*0018*/ 	.byte	0x03, 0x50
        /*001a*/ 	.short	0x0000


	//----- nvinfo : EIATTR_MAXREG_COUNT
	.align		4
        /*001c*/ 	.byte	0x03, 0x1b
        /*001e*/ 	.short	0x00a8


	//----- nvinfo : EIATTR_NUM_BARRIERS
	.align		4
        /*0020*/ 	.byte	0x02, 0x4c
        /*0022*/ 	.byte	0x01
	.zero		1


	//----- nvinfo : EIATTR_EXTERNS
	.align		4
        /*0024*/ 	.byte	0x04, 0x0f
        /*0026*/ 	.short	(.L_25 - .L_24)


	//   ....[0]....
	.align		4
.L_24:
        /*0028*/ 	.word	index@(__assertfail)


	//----- nvinfo : EIATTR_ANNOTATIONS
	.align		4
.L_25:
        /*002c*/ 	.byte	0x04, 0x55
        /*002e*/ 	.short	(.L_27 - .L_26)


	//   ....[0]....
.L_26:
        /*0030*/ 	.word	0x00000001
        /*0034*/ 	.byte	0xd0, 0x0d, 0x00, 0x00, 0x01, 0x00, 0x00, 0x00, 0x80, 0x3d, 0x00, 0x00, 0x01, 0x00, 0x00, 0x00
        /*0044*/ 	.byte	0xf0, 0x4a, 0x00, 0x00


	//----- nvinfo : EIATTR_MERCURY_ISA_VERSION
	.align		4
.L_27:
        /*0048*/ 	.byte	0x03, 0x5f
        /*004a*/ 	.short	0x0101


	//----- nvinfo : EIATTR_INT_WARP_WIDE_INSTR_OFFSETS
	.align		4
        /*004c*/ 	.byte	0x04, 0x31
        /*004e*/ 	.short	(.L_29 - .L_28)


	//   ....[0]....
.L_28:
        /*0050*/ 	.word	0x00000550


	//   ....[1]....
        /*0054*/ 	.word	0x00000580


	//   ....[2]....
        /*0058*/ 	.word	0x000005c0


	//   ....[3]....
        /*005c*/ 	.word	0x000006f0


	//   ....[4]....
        /*0060*/ 	.word	0x00000700


	//   ....[5]....
        /*0064*/ 	.word	0x00000710


	//   ....[6]....
        /*0068*/ 	.word	0x000007b0


	//   ....[7]....
        /*006c*/ 	.word	0x000007f0


	//   ....[8]....
        /*0070*/ 	.word	0x00001e40


	//----- nvinfo : EIATTR_COOP_GROUP_MASK_REGIDS
	.align		4
.L_29:
        /*0074*/ 	.byte	0x04, 0x29
        /*0076*/ 	.short	(.L_31 - .L_30)


	//   ....[0]....
.L_30:
        /*0078*/ 	.word	0xffffffff


	//   ....[1]....
        /*007c*/ 	.word	0xffffffff


	//   ....[2]....
        /*0080*/ 	.word	0xffffffff


	//   ....[3]....
        /*0084*/ 	.word	0xffffffff


	//   ....[4]....
        /*0088*/ 	.word	0xffffffff


	//   ....[5]....
        /*008c*/ 	.word	0xffffffff


	//   ....[6]....
        /*0090*/ 	.word	0xffffffff


	//----- nvinfo : EIATTR_COOP_GROUP_INSTR_OFFSETS
	.align		4
.L_31:
        /*0094*/ 	.byte	0x04, 0x28
        /*0096*/ 	.short	(.L_33 - .L_32)


	//   ....[0]....
.L_32:
        /*0098*/ 	.word	0x00000070


	//   ....[1]....
        /*009c*/ 	.word	0x00000080


	//   ....[2]....
        /*00a0*/ 	.word	0x00000140


	//   ....[3]....
        /*00a4*/ 	.word	0x00000310


	//   ....[4]....
        /*00a8*/ 	.word	0x00000350


	//   ....[5]....
        /*00ac*/ 	.word	0x00000730


	//   ....[6]....
        /*00b0*/ 	.word	0x00000970


	//----- nvinfo : EIATTR_REG_RECONFIG
	.align		4
.L_33:
        /*00b4*/ 	.byte	0x01, 0x54
	.zero		2


	//----- nvinfo : EIATTR_SYSCALL_OFFSETS
	.align		4
        /*00b8*/ 	.byte	0x04, 0x46
        /*00ba*/ 	.short	(.L_35 - .L_34)


	//   ....[0]....
.L_34:
        /*00bc*/ 	.word	0x00001870


	//----- nvinfo : EIATTR_MBARRIER_INSTR_OFFSETS
	.align		4
.L_35:
        /*00c0*/ 	.byte	0x04, 0x39
        /*00c2*/ 	.short	(.L_37 - .L_36)


	//   ....[0]....
.L_36:
        /*00c4*/ 	.word	0x00000260
        /*00c8*/ 	.word	0x000000ff
        /*00cc*/ 	.word	0x00000000
        /*00d0*/ 	.short	0x0100
        /*00d2*/ 	.byte	0x08
	.zero		1


	//   ....[1]....
        /*00d4*/ 	.word	0x00000270
        /*00d8*/ 	.word	0x000000ff
        /*00dc*/ 	.word	0x00000028
        /*00e0*/ 	.short	0x0100
        /*00e2*/ 	.byte	0x08
	.zero		1


	//   ....[2]....
        /*00e4*/ 	.word	0x00000280
        /*00e8*/ 	.word	0x000000ff
        /*00ec*/ 	.word	0x00000008
        /*00f0*/ 	.short	0x0100
        /*00f2*/ 	.byte	0x08
	.zero		1


	//   ....[3]....
        /*00f4*/ 	.word	0x00000290
        /*00f8*/ 	.word	0x000000ff
        /*00fc*/ 	.word	0x00000030
        /*0100*/ 	.short	0x0100
        /*0102*/ 	.byte	0x08
	.zero		1


	//   ....[4]....
        /*0104*/ 	.word	0x000002a0
        /*0108*/ 	.word	0x000000ff
        /*010c*/ 	.word	0x00000010
        /*0110*/ 	.short	0x0100
        /*0112*/ 	.byte	0x08
	.zero		1


	//   ....[5]....
        /*0114*/ 	.word	0x000002b0
        /*0118*/ 	.word	0x000000ff
        /*011c*/ 	.word	0x00000038
        /*0120*/ 	.short	0x0100
        /*0122*/ 	.byte	0x08
	.zero		1


	//   ....[6]....
        /*0124*/ 	.word	0x000002c0
        /*0128*/ 	.word	0x000000ff
        /*012c*/ 	.word	0x00000018
        /*0130*/ 	.short	0x0100
        /*0132*/ 	.byte	0x08
	.zero		1


	//   ....[7]....
        /*0134*/ 	.word	0x000002d0
        /*0138*/ 	.word	0x000000ff
        /*013c*/ 	.word	0x00000040
        /*0140*/ 	.short	0x0100
        /*0142*/ 	.byte	0x08
	.zero		1


	//   ....[8]....
        /*0144*/ 	.word	0x000002e0
        /*0148*/ 	.word	0x000000ff
        /*014c*/ 	.word	0x00000020
        /*0150*/ 	.short	0x0100
        /*0152*/ 	.byte	0x08
	.zero		1


	//   ....[9]....
        /*0154*/ 	.word	0x000002f0
        /*0158*/ 	.word	0x000000ff
        /*015c*/ 	.word	0x00000048
        /*0160*/ 	.short	0x0100
        /*0162*/ 	.byte	0x08
	.zero		1


	//   ....[10]....
        /*0164*/ 	.word	0x00000820
        /*0168*/ 	.word	0x000000ff
        /*016c*/ 	.word	0x00000080
        /*0170*/ 	.short	0x0100
        /*0172*/ 	.byte	0x08
	.zero		1


	//   ....[11]....
        /*0174*/ 	.word	0x000008b0
        /*0178*/ 	.word	0x000000ff
        /*017c*/ 	.word	0x00000088
        /*0180*/ 	.short	0x0100
        /*0182*/ 	.byte	0x08
	.zero		1


	//   ....[12]....
        /*0184*/ 	.word	0x000008f0
        /*0188*/ 	.word	0x000000ff
        /*018c*/ 	.word	0x00000060
        /*0190*/ 	.short	0x0100
        /*0192*/ 	.byte	0x09
	.zero		1


	//   ....[13]....
        /*0194*/ 	.word	0x00000900
        /*0198*/ 	.word	0x000000ff
        /*019c*/ 	.word	0x00000068
        /*01a0*/ 	.short	0x0100
        /*01a2*/ 	.byte	0x09
	.zero		1


	//   ....[14]....
        /*01a4*/ 	.word	0x00000910
        /*01a8*/ 	.word	0x000000ff
        /*01ac*/ 	.word	0x00000070
        /*01b0*/ 	.short	0x0100
        /*01b2*/ 	.byte	0x09
	.zero		1


	//   ....[15]....
        /*01b4*/ 	.word	0x00000920
        /*01b8*/ 	.word	0x000000ff
        /*01bc*/ 	.word	0x00000078
        /*01c0*/ 	.short	0x0100
        /*01c2*/ 	.byte	0x09
	.zero		1


	//   ....[16]....
        /*01c4*/ 	.word	0x00001750
        /*01c8*/ 	.word	0x0000003f
        /*01cc*/ 	.word	0x00000000
        /*01d0*/ 	.short	0x010a
        /*01d2*/ 	.byte	0x2a
	.zero		1


	//   ....[17]....
        /*01d4*/ 	.word	0x00001900
        /*01d8*/ 	.word	0x00000003
        /*01dc*/ 	.word	0x00000000
        /*01e0*/ 	.short	0x010a
        /*01e2*/ 	.byte	0x3f
	.zero		1


	//   ....[18]....
        /*01e4*/ 	.word	0x00001940
        /*01e8*/ 	.word	0x00000003
        /*01ec*/ 	.word	0x00000000
        /*01f0*/ 	.short	0x010a
        /*01f2*/ 	.byte	0x3f
	.zero		1


	//   ....[19]....
        /*01f4*/ 	.word	0x00001b40
        /*01f8*/ 	.word	0x000000ff
        /*01fc*/ 	.word	0x00000000
        /*0200*/ 	.short	0x010a
        /*0202*/ 	.byte	0x04
	.zero		1


	//   ....[20]....
        /*0204*/ 	.word	0x00001b80
        /*0208*/ 	.word	0x000000ff
        /*020c*/ 	.word	0x00000000
        /*0210*/ 	.short	0x010a
        /*0212*/ 	.byte	0x04
	.zero		1


	//   ....[21]....
        /*0214*/ 	.word	0x00001ce0
        /*0218*/ 	.word	0x00000005
        /*021c*/ 	.word	0x00000000
        /*0220*/ 	.short	0x0101
        /*0222*/ 	.byte	0x3f
	.zero		1


	//   ....[22]....
        /*0224*/ 	.word	0x00001de0
        /*0228*/ 	.word	0x00000040
        /*022c*/ 	.word	0x00000000
        /*0230*/ 	.short	0x0101
        /*0232*/ 	.byte	0x2f
	.zero		1


	//   ....[23]....
        /*0234*/ 	.word	0x00001ee0
        /*0238*/ 	.word	0x00000003
        /*023c*/ 	.word	0x00000000
        /*0240*/ 	.short	0x0101
        /*0242*/ 	.byte	0x3f
	.zero		1


	//   ....[24]....
        /*0244*/ 	.word	0x00001fa0
        /*0248*/ 	.word	0x0000003f
        /*024c*/ 	.word	0x00000010
        /*0250*/ 	.short	0x010a
        /*0252*/ 	.byte	0x2a
	.zero		1


	//   ....[25]....
        /*0254*/ 	.word	0x00003da0
        /*0258*/ 	.word	0x00000042
        /*025c*/ 	.word	0x00000000
        /*0260*/ 	.short	0x0101
        /*0262*/ 	.byte	0x2f
	.zero		1


	//   ....[26]....
        /*0264*/ 	.word	0x00004840
        /*0268*/ 	.word	0x0000000a
        /*026c*/ 	.word	0x00000028
        /*0270*/ 	.short	0x010a
        /*0272*/ 	.byte	0x3f
	.zero		1


	//   ....[27]....
        /*0274*/ 	.word	0x00004c00
        /*0278*/ 	.word	0x00000005
        /*027c*/ 	.word	0x00000088
        /*0280*/ 	.short	0x0101
        /*0282*/ 	.byte	0x3f
	.zero		1


	//   ....[28]....
        /*0284*/ 	.word	0x00005380
        /*0288*/ 	.word	0x00000009
        /*028c*/ 	.word	0x00000000
        /*0290*/ 	.short	0x010a
        /*0292*/ 	.byte	0x3f
	.zero		1


	//   ....[29]....
        /*0294*/ 	.word	0x00005400
        /*0298*/ 	.word	0x00000008
        /*029c*/ 	.word	0x00000000
        /*02a0*/ 	.short	0x010a
        /*02a2*/ 	.byte	0x3f
	.zero		1


	//   ....[30]....
        /*02a4*/ 	.word	0x00005490
        /*02a8*/ 	.word	0x00000009
        /*02ac*/ 	.word	0x00000000
        /*02b0*/ 	.short	0x010a
        /*02b2*/ 	.byte	0x3f
	.zero		1


	//   ....[31]....
        /*02b4*/ 	.word	0x00005520
        /*02b8*/ 	.word	0x00000006
        /*02bc*/ 	.word	0x00000000
        /*02c0*/ 	.short	0x010a
        /*02c2*/ 	.byte	0x3f
	.zero		1


	//   ....[32]....
        /*02c4*/ 	.word	0x000055b0
        /*02c8*/ 	.word	0x00000003
        /*02cc*/ 	.word	0x00000000
        /*02d0*/ 	.short	0x010a
        /*02d2*/ 	.byte	0x3f
	.zero		1


	//   ....[33]....
        /*02d4*/ 	.word	0x00005610
        /*02d8*/ 	.word	0x00000041
        /*02dc*/ 	.word	0x00000000
        /*02e0*/ 	.short	0x010a
        /*02e2*/ 	.byte	0x3f
	.zero		1


	//   ....[34]....
        /*02e4*/ 	.word	0x00005660
        /*02e8*/ 	.word	0x00000003
        /*02ec*/ 	.word	0x00000000
        /*02f0*/ 	.short	0x010a
        /*02f2*/ 	.byte	0x3f
	.zero		1


	//   ....[35]....
        /*02f4*/ 	.word	0x000056c0
        /*02f8*/ 	.word	0x00000005
        /*02fc*/ 	.word	0x00000000
        /*0300*/ 	.short	0x010a
        /*0302*/ 	.byte	0x3f
	.zero		1


	//   ....[36]....
        /*0304*/ 	.word	0x00005710
        /*0308*/ 	.word	0x00000041
        /*030c*/ 	.word	0x00000010
        /*0310*/ 	.short	0x010a
        /*0312*/ 	.byte	0x3f
	.zero		1


	//   ....[37]....
        /*0314*/ 	.word	0x000057e0
        /*0318*/ 	.word	0x0000000a
        /*031c*/ 	.word	0x00000028
        /*0320*/ 	.short	0x010a
        /*0322*/ 	.byte	0x3f
	.zero		1


	//   ....[38]....
        /*0324*/ 	.word	0x000058b0
        /*0328*/ 	.word	0x00000009
        /*032c*/ 	.word	0x00000000
        /*0330*/ 	.short	0x010a
        /*0332*/ 	.byte	0x3f
	.zero		1


	//   ....[39]....
        /*0334*/ 	.word	0x00005900
        /*0338*/ 	.word	0x00000008
        /*033c*/ 	.word	0x00000000
        /*0340*/ 	.short	0x010a
        /*0342*/ 	.byte	0x3f
	.zero		1


	//   ....[40]....
        /*0344*/ 	.word	0x00005950
        /*0348*/ 	.word	0x00000009
        /*034c*/ 	.word	0x00000000
        /*0350*/ 	.short	0x010a
        /*0352*/ 	.byte	0x3f
	.zero		1


	//   ....[41]....
        /*0354*/ 	.word	0x000059a0
        /*0358*/ 	.word	0x00000006
        /*035c*/ 	.word	0x00000000
        /*0360*/ 	.short	0x010a
        /*0362*/ 	.byte	0x3f
	.zero		1


	//----- nvinfo : EIATTR_NUM_MBARRIERS
	.align		4
.L_37:
        /*0364*/ 	.byte	0x03, 0x38
        /*0366*/ 	.short	0x0010


	//----- nvinfo : EIATTR_EXIT_INSTR_OFFSETS
	.align		4
        /*0368*/ 	.byte	0x04, 0x1c
        /*036a*/ 	.short	(.L_39 - .L_38)


	//   ....[0]....
.L_38:
        /*036c*/ 	.word	0x00001410


	//   ....[1]....
        /*0370*/ 	.word	0x00001470


	//   ....[2]....
        /*0374*/ 	.word	0x00004430


	//   ....[3]....
        /*0378*/ 	.word	0x00004460


	//   ....[4]....
        /*037c*/ 	.word	0x00005600


	//----- nvinfo : EIATTR_MAX_THREADS
	.align		4
.L_39:
        /*0380*/ 	.byte	0x04, 0x05
        /*0382*/ 	.short	(.L_41 - .L_40)
.L_40:
        /*0384*/ 	.word	0x00000180
        /*0388*/ 	.word	0x00000001
        /*038c*/ 	.word	0x00000001


	//----- nvinfo : EIATTR_CRS_STACK_SIZE
	.align		4
.L_41:
        /*0390*/ 	.byte	0x04, 0x1e
        /*0392*/ 	.short	(.L_43 - .L_42)
.L_42:
        /*0394*/ 	.word	0x00000000


	//----- nvinfo : EIATTR_CBANK_PARAM_SIZE
	.align		4
.L_43:
        /*0398*/ 	.byte	0x03, 0x19
        /*039a*/ 	.short	0x0470


	//----- nvinfo : EIATTR_PARAM_CBANK
	.align		4
        /*039c*/ 	.byte	0x04, 0x0a
        /*039e*/ 	.short	(.L_45 - .L_44)
	.align		4
.L_44:
        /*03a0*/ 	.word	index@(.nv.constant0._ZN7cutlass13device_kernelINS_4gemm6kernel13GemmUniversalIN4cute5tupleIJiiiiEEENS1_10collective13CollectiveMmaINS1_34MainloopSm90TmaGmmaWarpSpecializedILi5ENS5_IJNS4_1CILi2EEESB_NSA_ILi1EEEEEENS1_32KernelTmaWarpSpecializedPingpongEEENS5_IJNSA_ILi64EEESG_SG_EEEaNS5_IJlSC_lEEEaSI_NS4_8TiledMMAINS4_8MMA_AtomIJNS4_4SM904GMMA26MMA_64x64x32_S32S8S8_SS_TNEEEENS4_6LayoutINS5_IJSC_SC_SC_EEENS5_IJNSA_ILi0EEESR_SR_EEEEENS5_IJNS4_10UnderscoreESU_SU_EEEEENS4_23SM90_TMA_LOAD_MULTICASTENS4_14ComposedLayoutINS4_7SwizzleILi2ELi4ELi3EEENS4_18smem_ptr_flag_bitsILi8EEENSP_INS5_IJNSA_ILi8EEESG_EEENS5_IJSG_SC_EEEEEEEvNS4_8identityESX_S17_vS18_EENS_8epilogue10collective6detail29Sm90TmaWarpSpecializedAdapterINS1B_15DefaultEpilogueIaSI_SI_NS1A_6thread17LinearCombinationIaLi1EiiLNS1F_9ScaleType4KindE0ELNS_15FloatRoundStyleE2EaEENS1_15EpilogueDefaultEEEEEvvEEEEvNT_6ParamsE)
        /*03a4*/ 	.short	0x0210
        /*03a6*/ 	.short	0x0470


	//----- nvinfo : EIATTR_SW_WAR
	.align		4
.L_45:
        /*03a8*/ 	.byte	0x04, 0x36
        /*03aa*/ 	.short	(.L_47 - .L_46)
.L_46:
        /*03ac*/ 	.word	0x00000008
.L_47:


//--------------------- .nv.callgraph             --------------------------
	.section	.nv.callgraph,"",@"SHT_CUDA_CALLGRAPH"
	.align	4
	.sectionentsize	8
	.align		4
        /*0000*/ 	.word	0x00000000
	.align		4
        /*0004*/ 	.word	0xffffffff
	.align		4
        /*0008*/ 	.word	index@(_ZN7cutlass13device_kernelINS_4gemm6kernel13GemmUniversalIN4cute5tupleIJiiiiEEENS1_10collective13CollectiveMmaINS1_34MainloopSm90TmaGmmaWarpSpecializedILi5ENS5_IJNS4_1CILi2EEESB_NSA_ILi1EEEEEENS1_32KernelTmaWarpSpecializedPingpongEEENS5_IJNSA_ILi64EEESG_SG_EEEaNS5_IJlSC_lEEEaSI_NS4_8TiledMMAINS4_8MMA_AtomIJNS4_4SM904GMMA26MMA_64x64x32_S32S8S8_SS_TNEEEENS4_6LayoutINS5_IJSC_SC_SC_EEENS5_IJNSA_ILi0EEESR_SR_EEEEENS5_IJNS4_10UnderscoreESU_SU_EEEEENS4_23SM90_TMA_LOAD_MULTICASTENS4_14ComposedLayoutINS4_7SwizzleILi2ELi4ELi3EEENS4_18smem_ptr_flag_bitsILi8EEENSP_INS5_IJNSA_ILi8EEESG_EEENS5_IJSG_SC_EEEEEEEvNS4_8identityESX_S17_vS18_EENS_8epilogue10collective6detail29Sm90TmaWarpSpecializedAdapterINS1B_15DefaultEpilogueIaSI_SI_NS1A_6thread17LinearCombinationIaLi1EiiLNS1F_9ScaleType4KindE0ELNS_15FloatRoundStyleE2EaEENS1_15EpilogueDefaultEEEEEvvEEEEvNT_6ParamsE)
	.align		4
        /*000c*/ 	.word	index@(__assertfail)
	.align		4
        /*0010*/ 	.word	0x00000000
	.align		4
        /*0014*/ 	.word	0xfffffffe
	.align		4
        /*0018*/ 	.word	0x00000000
	.align		4
        /*001c*/ 	.word	0xfffffffd
	.align		4
        /*0020*/ 	.word	0x00000000
	.align		4
        /*0024*/ 	.word	0xfffffffc


//--------------------- .nv.constant4             --------------------------
	.section	.nv.constant4,"a",@progbits
	.align	8
	.align		8
.nv.constant4:
        /*0000*/ 	.dword	__assertfail
	.align		8
        /*0008*/ 	.dword	__unnamed_1
	.align		8
        /*0010*/ 	.dword	_ZN39_INTERNAL_85b27fb0_4_k_cu_a147ad94_55674cuda3std3__45__cpo5beginE
	.align		8
        /*0018*/ 	.dword	_ZN39_INTERNAL_85b27fb0_4_k_cu_a147ad94_55674cuda3std3__45__cpo3endE
	.align		8
        /*0020*/ 	.dword	_ZN39_INTERNAL_85b27fb0_4_k_cu_a147ad94_55674cuda3std3__45__cpo6cbeginE
	.align		8
        /*0028*/ 	.dword	_ZN39_INTERNAL_85b27fb0_4_k_cu_a147ad94_55674cuda3std3__45__cpo4cendE
	.align		8
        /*0030*/ 	.dword	_ZN39_INTERNAL_85b27fb0_4_k_cu_a147ad94_55674cuda3std3__441_GLOBAL__N__85b27fb0_4_k_cu_a147ad94_55676ignoreE
	.align		8
        /*0038*/ 	.dword	_ZN39_INTERNAL_85b27fb0_4_k_cu_a147ad94_55674cuda3std3__419piecewise_constructE
	.align		8
        /*0040*/ 	.dword	_ZN39_INTERNAL_85b27fb0_4_k_cu_a147ad94_55674cuda3std3__48in_placeE
	.align		8
        /*0048*/ 	.dword	_ZN39_INTERNAL_85b27fb0_4_k_cu_a147ad94_55674cuda3std6ranges3__45__cpo4swapE
	.align		8
        /*0050*/ 	.dword	_ZN39_INTERNAL_85b27fb0_4_k_cu_a147ad94_55674cuda3std6ranges3__45__cpo9iter_moveE
	.align		8
        /*0058*/ 	.dword	_ZN39_INTERNAL_85b27fb0_4_k_cu_a147ad94_55674cute7productE
	.align		8
        /*0060*/ 	.dword	_ZN39_INTERNAL_85b27fb0_4_k_cu_a147ad94_55674cute1_E
	.align		8
        /*0068*/ 	.dword	$str$22
	.align		8
        /*0070*/ 	.dword	$str$23


//--------------------- .text._ZN7cutlass13device_kernelINS_4gemm6kernel13GemmUniversalIN4cute5tupleIJiiiiEEENS1_10collective13CollectiveMmaINS1_34MainloopSm90TmaGmmaWarpSpecializedILi5ENS5_IJNS4_1CILi2EEESB_NSA_ILi1EEEEEENS1_32KernelTmaWarpSpecializedPingpongEEENS5_IJNSA_ILi64EEESG_SG_EEEaNS5_IJlSC_lEEEaSI_NS4_8TiledMMAINS4_8MMA_AtomIJNS4_4SM904GMMA26MMA_64x64x32_S32S8S8_SS_TNEEEENS4_6LayoutINS5_IJSC_SC_SC_EEENS5_IJNSA_ILi0EEESR_SR_EEEEENS5_IJNS4_10UnderscoreESU_SU_EEEEENS4_23SM90_TMA_LOAD_MULTICASTENS4_14ComposedLayoutINS4_7SwizzleILi2ELi4ELi3EEENS4_18smem_ptr_flag_bitsILi8EEENSP_INS5_IJNSA_ILi8EEESG_EEENS5_IJSG_SC_EEEEEEEvNS4_8identityESX_S17_vS18_EENS_8epilogue10collective6detail29Sm90TmaWarpSpecializedAdapterINS1B_15DefaultEpilogueIaSI_SI_NS1A_6thread17LinearCombinationIaLi1EiiLNS1F_9ScaleType4KindE0ELNS_15FloatRoundStyleE2EaEENS1_15EpilogueDefaultEEEEEvvEEEEvNT_6ParamsE --------------------------
	.section	.text._ZN7cutlass13device_kernelINS_4gemm6kernel13GemmUniversalIN4cute5tupleIJiiiiEEENS1_10collective13CollectiveMmaINS1_34MainloopSm90TmaGmmaWarpSpecializedILi5ENS5_IJNS4_1CILi2EEESB_NSA_ILi1EEEEEENS1_32KernelTmaWarpSpecializedPingpongEEENS5_IJNSA_ILi64EEESG_SG_EEEaNS5_IJlSC_lEEEaSI_NS4_8TiledMMAINS4_8MMA_AtomIJNS4_4SM904GMMA26MMA_64x64x32_S32S8S8_SS_TNEEEENS4_6LayoutINS5_IJSC_SC_SC_EEENS5_IJNSA_ILi0EEESR_SR_EEEEENS5_IJNS4_10UnderscoreESU_SU_EEEEENS4_23SM90_TMA_LOAD_MULTICASTENS4_14ComposedLayoutINS4_7SwizzleILi2ELi4ELi3EEENS4_18smem_ptr_flag_bitsILi8EEENSP_INS5_IJNSA_ILi8EEESG_EEENS5_IJSG_SC_EEEEEEEvNS4_8identityESX_S17_vS18_EENS_8epilogue10collective6detail29Sm90TmaWarpSpecializedAdapterINS1B_15DefaultEpilogueIaSI_SI_NS1A_6thread17LinearCombinationIaLi1EiiLNS1F_9ScaleType4KindE0ELNS_15FloatRoundStyleE2EaEENS1_15EpilogueDefaultEEEEEvvEEEEvNT_6ParamsE,"ax",@progbits
	.align	128
.text._ZN7cutlass13device_kernelINS_4gemm6kernel13GemmUniversalIN4cute5tupleIJiiiiEEENS1_10collective13CollectiveMmaINS1_34MainloopSm90TmaGmmaWarpSpecializedILi5ENS5_IJNS4_1CILi2EEESB_NSA_ILi1EEEEEENS1_32KernelTmaWarpSpecializedPingpongEEENS5_IJNSA_ILi64EEESG_SG_EEEaNS5_IJlSC_lEEEaSI_NS4_8TiledMMAINS4_8MMA_AtomIJNS4_4SM904GMMA26MMA_64x64x32_S32S8S8_SS_TNEEEENS4_6LayoutINS5_IJSC_SC_SC_EEENS5_IJNSA_ILi0EEESR_SR_EEEEENS5_IJNS4_10UnderscoreESU_SU_EEEEENS4_23SM90_TMA_LOAD_MULTICASTENS4_14ComposedLayoutINS4_7SwizzleILi2ELi4ELi3EEENS4_18smem_ptr_flag_bitsILi8EEENSP_INS5_IJNSA_ILi8EEESG_EEENS5_IJSG_SC_EEEEEEEvNS4_8identityESX_S17_vS18_EENS_8epilogue10collective6detail29Sm90TmaWarpSpecializedAdapterINS1B_15DefaultEpilogueIaSI_SI_NS1A_6thread17LinearCombinationIaLi1EiiLNS1F_9ScaleType4KindE0ELNS_15FloatRoundStyleE2EaEENS1_15EpilogueDefaultEEEEEvvEEEEvNT_6ParamsE:
        .type           _ZN7cutlass13device_kernelINS_4gemm6kernel13GemmUniversalIN4cute5tupleIJiiiiEEENS1_10collective13CollectiveMmaINS1_34MainloopSm90TmaGmmaWarpSpecializedILi5ENS5_IJNS4_1CILi2EEESB_NSA_ILi1EEEEEENS1_32KernelTmaWarpSpecializedPingpongEEENS5_IJNSA_ILi64EEESG_SG_EEEaNS5_IJlSC_lEEEaSI_NS4_8TiledMMAINS4_8MMA_AtomIJNS4_4SM904GMMA26MMA_64x64x32_S32S8S8_SS_TNEEEENS4_6LayoutINS5_IJSC_SC_SC_EEENS5_IJNSA_ILi0EEESR_SR_EEEEENS5_IJNS4_10UnderscoreESU_SU_EEEEENS4_23SM90_TMA_LOAD_MULTICASTENS4_14ComposedLayoutINS4_7SwizzleILi2ELi4ELi3EEENS4_18smem_ptr_flag_bitsILi8EEENSP_INS5_IJNSA_ILi8EEESG_EEENS5_IJSG_SC_EEEEEEEvNS4_8identityESX_S17_vS18_EENS_8epilogue10collective6detail29Sm90TmaWarpSpecializedAdapterINS1B_15DefaultEpilogueIaSI_SI_NS1A_6thread17LinearCombinationIaLi1EiiLNS1F_9ScaleType4KindE0ELNS_15FloatRoundStyleE2EaEENS1_15EpilogueDefaultEEEEEvvEEEEvNT_6ParamsE,@function
        .size           _ZN7cutlass13device_kernelINS_4gemm6kernel13GemmUniversalIN4cute5tupleIJiiiiEEENS1_10collective13CollectiveMmaINS1_34MainloopSm90TmaGmmaWarpSpecializedILi5ENS5_IJNS4_1CILi2EEESB_NSA_ILi1EEEEEENS1_32KernelTmaWarpSpecializedPingpongEEENS5_IJNSA_ILi64EEESG_SG_EEEaNS5_IJlSC_lEEEaSI_NS4_8TiledMMAINS4_8MMA_AtomIJNS4_4SM904GMMA26MMA_64x64x32_S32S8S8_SS_TNEEEENS4_6LayoutINS5_IJSC_SC_SC_EEENS5_IJNSA_ILi0EEESR_SR_EEEEENS5_IJNS4_10UnderscoreESU_SU_EEEEENS4_23SM90_TMA_LOAD_MULTICASTENS4_14ComposedLayoutINS4_7SwizzleILi2ELi4ELi3EEENS4_18smem_ptr_flag_bitsILi8EEENSP_INS5_IJNSA_ILi8EEESG_EEENS5_IJSG_SC_EEEEEEEvNS4_8identityESX_S17_vS18_EENS_8epilogue10collective6detail29Sm90TmaWarpSpecializedAdapterINS1B_15DefaultEpilogueIaSI_SI_NS1A_6thread17LinearCombinationIaLi1EiiLNS1F_9ScaleType4KindE0ELNS_15FloatRoundStyleE2EaEENS1_15EpilogueDefaultEEEEEvvEEEEvNT_6ParamsE,(.L_x_143 - _ZN7cutlass13device_kernelINS_4gemm6kernel13GemmUniversalIN4cute5tupleIJiiiiEEENS1_10collective13CollectiveMmaINS1_34MainloopSm90TmaGmmaWarpSpecializedILi5ENS5_IJNS4_1CILi2EEESB_NSA_ILi1EEEEEENS1_32KernelTmaWarpSpecializedPingpongEEENS5_IJNSA_ILi64EEESG_SG_EEEaNS5_IJlSC_lEEEaSI_NS4_8TiledMMAINS4_8MMA_AtomIJNS4_4SM904GMMA26MMA_64x64x32_S32S8S8_SS_TNEEEENS4_6LayoutINS5_IJSC_SC_SC_EEENS5_IJNSA_ILi0EEESR_SR_EEEEENS5_IJNS4_10UnderscoreESU_SU_EEEEENS4_23SM90_TMA_LOAD_MULTICASTENS4_14ComposedLayoutINS4_7SwizzleILi2ELi4ELi3EEENS4_18smem_ptr_flag_bitsILi8EEENSP_INS5_IJNSA_ILi8EEESG_EEENS5_IJSG_SC_EEEEEEEvNS4_8identityESX_S17_vS18_EENS_8epilogue10collective6detail29Sm90TmaWarpSpecializedAdapterINS1B_15DefaultEpilogueIaSI_SI_NS1A_6thread17LinearCombinationIaLi1EiiLNS1F_9ScaleType4KindE0ELNS_15FloatRoundStyleE2EaEENS1_15EpilogueDefaultEEEEEvvEEEEvNT_6ParamsE)
        .other          _ZN7cutlass13device_kernelINS_4gemm6kernel13GemmUniversalIN4cute5tupleIJiiiiEEENS1_10collective13CollectiveMmaINS1_34MainloopSm90TmaGmmaWarpSpecializedILi5ENS5_IJNS4_1CILi2EEESB_NSA_ILi1EEEEEENS1_32KernelTmaWarpSpecializedPingpongEEENS5_IJNSA_ILi64EEESG_SG_EEEaNS5_IJlSC_lEEEaSI_NS4_8TiledMMAINS4_8MMA_AtomIJNS4_4SM904GMMA26MMA_64x64x32_S32S8S8_SS_TNEEEENS4_6LayoutINS5_IJSC_SC_SC_EEENS5_IJNSA_ILi0EEESR_SR_EEEEENS5_IJNS4_10UnderscoreESU_SU_EEEEENS4_23SM90_TMA_LOAD_MULTICASTENS4_14ComposedLayoutINS4_7SwizzleILi2ELi4ELi3EEENS4_18smem_ptr_flag_bitsILi8EEENSP_INS5_IJNSA_ILi8EEESG_EEENS5_IJSG_SC_EEEEEEEvNS4_8identityESX_S17_vS18_EENS_8epilogue10collective6detail29Sm90TmaWarpSpecializedAdapterINS1B_15DefaultEpilogueIaSI_SI_NS1A_6thread17LinearCombinationIaLi1EiiLNS1F_9ScaleType4KindE0ELNS_15FloatRoundStyleE2EaEENS1_15EpilogueDefaultEEEEEvvEEEEvNT_6ParamsE,@"STO_CUDA_ENTRY STV_DEFAULT"
_ZN7cutlass13device_kernelINS_4gemm6kernel13GemmUniversalIN4cute5tupleIJiiiiEEENS1_10collective13CollectiveMmaINS1_34MainloopSm90TmaGmmaWarpSpecializedILi5ENS5_IJNS4_1CILi2EEESB_NSA_ILi1EEEEEENS1_32KernelTmaWarpSpecializedPingpongEEENS5_IJNSA_ILi64EEESG_SG_EEEaNS5_IJlSC_lEEEaSI_NS4_8TiledMMAINS4_8MMA_AtomIJNS4_4SM904GMMA26MMA_64x64x32_S32S8S8_SS_TNEEEENS4_6LayoutINS5_IJSC_SC_SC_EEENS5_IJNSA_ILi0EEESR_SR_EEEEENS5_IJNS4_10UnderscoreESU_SU_EEEEENS4_23SM90_TMA_LOAD_MULTICASTENS4_14ComposedLayoutINS4_7SwizzleILi2ELi4ELi3EEENS4_18smem_ptr_flag_bitsILi8EEENSP_INS5_IJNSA_ILi8EEESG_EEENS5_IJSG_SC_EEEEEEEvNS4_8identityESX_S17_vS18_EENS_8epilogue10collective6detail29Sm90TmaWarpSpecializedAdapterINS1B_15DefaultEpilogueIaSI_SI_NS1A_6thread17LinearCombinationIaLi1EiiLNS1F_9ScaleType4KindE0ELNS_15FloatRoundStyleE2EaEENS1_15EpilogueDefaultEEEEEvvEEEEvNT_6ParamsE:
[----:B------:R-:W0:Y:S02]  /*0000*/  LDC R1, c[0x0][0x28] ;  /* 0x00000a00ff017b82 */ /* 0x000e240000000800 */
[----:B0-----:R-:W-:Y:S01]  /*0010*/  VIADD R1, R1, 0xfffffff8 ;  /* 0xfffffff801017836 */ /* 0x001fe20000000000 */
[----:B------:R-:W0:Y:S01]  /*0020*/  S2R R4, SR_TID.X ;  /* 0x0000000000047919 */ /* 0x000e220000002100 */
[----:B------:R-:W-:Y:S01]  /*0030*/  ELECT P0, URZ, PT ;  /* 0x00000000003f782f */ /* 0x000fe20003800000 */
[----:B------:R-:W-:Y:S01]  /*0040*/  BSSY B0, `(.L_x_0) ;  /* 0x000000f000007945 */ /* 0x000fe20003800000 */
[--C-:B0-----:R-:W-:Y:S02]  /*0050*/  SHF.R.U32.HI R2, RZ, 0x5, R4.reuse ;  /* 0x00000005ff027819 */ /* 0x101fe40000011604 */
[----:B------:R-:W-:-:S03]  /*0060*/  SHF.R.U32.HI R7, RZ, 0x7, R4 ;  /* 0x00000007ff077819 */ /* 0x000fc60000011604 */
[----:B------:R-:W0:Y:S04]  /*0070*/  SHFL.IDX PT, R5, R2, RZ, 0x1f ;  /* 0x00001fff02057589 */ /* 0x000e2800000e0000 */
[----:B------:R1:W2:Y:S01]  /*0080*/  SHFL.IDX PT, R10, R7, RZ, 0x1f ;  /* 0x00001fff070a7589 */ /* 0x0002a200000e0000 */
[----:B0-----:R-:W-:-:S13]  /*0090*/  ISETP.NE.OR P0, PT, R5, RZ, !P0 ;  /* 0x000000ff0500720c */ /* 0x001fda0004705670 */
[----:B-12---:R-:W-:Y:S05]  /*00a0*/  @P0 BRA `(.L_x_1) ;  /* 0x0000000000200947 */ /* 0x006fea0003800000 */
[----:B------:R-:W-:Y:S02]  /*00b0*/  ULDC.64 UR4, c[0x0][0x198] ;  /* 0x0000660000047ab9 */ /* 0x000fe40000000a00 */
[----:B------:R-:W-:Y:S02]  /*00c0*/  UIADD3 UR6, UP0, UR4, 0xf0, URZ ;  /* 0x000000f004067890 */ /* 0x000fe4000ff1e03f */
[----:B------:R-:W-:Y:S02]  /*00d0*/  UIADD3 UR4, UP1, UR4, 0x1f0, URZ ;  /* 0x000001f004047890 */ /* 0x000fe4000ff3e03f */
[----:B------:R-:W-:Y:S02]  /*00e0*/  UIADD3.X UR7, URZ, UR5, URZ, UP0, !UPT ;  /* 0x000000053f077290 */ /* 0x000fe400087fe43f */
[----:B------:R-:W-:-:S07]  /*00f0*/  UIADD3.X UR5, URZ, UR5, URZ, UP1, !UPT ;  /* 0x000000053f057290 */ /* 0x000fce0008ffe43f */
[----:B------:R0:W-:Y:S02]  /*0100*/  UTMACCTL.PF [UR6] ;  /* 0x00000000060079b9 */ /* 0x0001e40008040000 */
[----:B------:R0:W-:Y:S02]  /*0110*/  UTMACCTL.PF [UR4] ;  /* 0x00000000040079b9 */ /* 0x0001e40008040000 */
[----:B0-----:R-:W-:Y:S01]  /*0120*/  NOP ;  /* 0x0000000000007918 */ /* 0x001fe20000000000 */
.L_x_1:
[----:B------:R-:W-:Y:S05]  /*0130*/  BSYNC B0 ;  /* 0x0000000000007941 */ /* 0x000fea0003800000 */
.L_x_0:
[----:B------:R-:W0:Y:S01]  /*0140*/  SHFL.IDX PT, R8, R2, RZ, 0x1f ;  /* 0x00001fff02087589 */ /* 0x000e2200000e0000 */
[----:B------:R-:W-:-:S04]  /*0150*/  SHF.R.S32.HI R3, RZ, 0x1f, R4 ;  /* 0x0000001fff037819 */ /* 0x000fc80000011404 */
[----:B------:R-:W-:Y:S02]  /*0160*/  LEA.HI R3, R3, R4, RZ, 0x7 ;  /* 0x0000000403037211 */ /* 0x000fe400078f38ff */
[----:B0-----:R-:W-:-:S13]  /*0170*/  ISETP.NE.AND P0, PT, R8, RZ, PT ;  /* 0x000000ff0800720c */ /* 0x001fda0003f05270 */
[----:B------:R-:W-:Y:S05]  /*0180*/  @P0 BRA `(.L_x_2) ;  /* 0x0000000000600947 */ /* 0x000fea0003800000 */
[----:B------:R-:W0:Y:S01]  /*0190*/  S2UR UR8, SR_CgaCtaId ;  /* 0x00000000000879c3 */ /* 0x000e220000008800 */
[----:B------:R-:W-:Y:S01]  /*01a0*/  UMOV UR4, 0x400 ;  /* 0x0000040000047882 */ /* 0x000fe20000000000 */
[----:B------:R-:W-:Y:S01]  /*01b0*/  UMOV UR5, 0x1 ;  /* 0x0000000100057882 */ /* 0x000fe20000000000 */
[----:B------:R-:W-:Y:S01]  /*01c0*/  UMOV UR6, 0x3 ;  /* 0x0000000300067882 */ /* 0x000fe20000000000 */
[----:B------:R-:W-:Y:S01]  /*01d0*/  ELECT P0, URZ, PT ;  /* 0x00000000003f782f */ /* 0x000fe20003800000 */
[----:B------:R-:W-:-:S04]  /*01e0*/  UIADD3 UR6, -UR6, 0x100000, URZ ;  /* 0x0010000006067890 */ /* 0x000fc8000fffe13f */
[----:B------:R-:W-:Y:S02]  /*01f0*/  USHF.L.U32 UR7, UR6, 0xb, URZ ;  /* 0x0000000b06077899 */ /* 0x000fe4000800063f */
[----:B------:R-:W-:Y:S02]  /*0200*/  USHF.L.U32 UR6, UR6, 0x1, URZ ;  /* 0x0000000106067899 */ /* 0x000fe4000800063f */
[----:B0-----:R-:W-:Y:S02]  /*0210*/  ULEA UR8, UR8, UR4, 0x18 ;  /* 0x0000000408087291 */ /* 0x001fe4000f8ec03f */
[----:B------:R-:W-:-:S04]  /*0220*/  UIADD3 UR4, -UR5, 0x100000, URZ ;  /* 0x0010000005047890 */ /* 0x000fc8000fffe13f */
[----:B------:R-:W-:Y:S02]  /*0230*/  USHF.L.U32 UR5, UR4, 0xb, URZ ;  /* 0x0000000b04057899 */ /* 0x000fe4000800063f */
[----:B------:R-:W-:Y:S01]  /*0240*/  USHF.L.U32 UR4, UR4, 0x1, URZ ;  /* 0x0000000104047899 */ /* 0x000fe2000800063f */
[----:B------:R-:W0:Y:S11]  /*0250*/  FENCE.VIEW.ASYNC.S ;  /* 0x00000000000073c6 */ /* 0x000e360000000000 */
[----:B0-----:R0:W1:Y:S01]  /*0260*/  SYNCS.EXCH.64 URZ, [UR8], UR4 ;  /* 0x00000004083f75b2 */ /* 0x0010620008000100 */
[----:B------:R0:W2:Y:S01]  /*0270*/  SYNCS.EXCH.64 URZ, [UR8+0x28], UR6 ;  /* 0x00002806083f75b2 */ /* 0x0000a20008000100 */
[----:B------:R0:W3:Y:S01]  /*0280*/  SYNCS.EXCH.64 URZ, [UR8+0x8], UR4 ;  /* 0x00000804083f75b2 */ /* 0x0000e20008000100 */
[----:B------:R0:W4:Y:S01]  /*0290*/  SYNCS.EXCH.64 URZ, [UR8+0x30], UR6 ;  /* 0x00003006083f75b2 */ /* 0x0001220008000100 */
[----:B------:R0:W0:Y:S01]  /*02a0*/  SYNCS.EXCH.64 URZ, [UR8+0x10], UR4 ;  /* 0x00001004083f75b2 */ /* 0x0000220008000100 */
[----:B------:R0:W0:Y:S01]  /*02b0*/  SYNCS.EXCH.64 URZ, [UR8+0x38], UR6 ;  /* 0x00003806083f75b2 */ /* 0x0000220008000100 */
[----:B------:R0:W0:Y:S01]  /*02c0*/  SYNCS.EXCH.64 URZ, [UR8+0x18], UR4 ;  /* 0x00001804083f75b2 */ /* 0x0000220008000100 */
[----:B------:R0:W0:Y:S01]  /*02d0*/  SYNCS.EXCH.64 URZ, [UR8+0x40], UR6 ;  /* 0x00004006083f75b2 */ /* 0x0000220008000100 */
[----:B------:R0:W0:Y:S01]  /*02e0*/  SYNCS.EXCH.64 URZ, [UR8+0x20], UR4 ;  /* 0x00002004083f75b2 */ /* 0x0000220008000100 */
[----:B------:R0:W0:Y:S01]  /*02f0*/  SYNCS.EXCH.64 URZ, [UR8+0x48], UR6 ;  /* 0x00004806083f75b2 */ /* 0x0000220008000100 */
[----:B------:R-:W-:Y:S01]  /*0300*/  NOP ;  /* 0x0000000000007918 */ /* 0x000fe20000000000 */
.L_x_2:
[----:B------:R-:W5:Y:S01]  /*0310*/  SHFL.IDX PT, R13, R2, RZ, 0x1f ;  /* 0x00001fff020d7589 */ /* 0x000f6200000e0000 */
[----:B------:R-:W1:Y:S01]  /*0320*/  S2UR UR12, SR_CTAID.X ;  /* 0x00000000000c79c3 */ /* 0x000e620000002500 */
[----:B------:R-:W-:Y:S02]  /*0330*/  LOP3.LUT R3, R3, 0xffffff80, RZ, 0xc0, !PT ;  /* 0xffffff8003037812 */ /* 0x000fe400078ec0ff */
[----:B------:R-:W-:Y:S01]  /*0340*/  ELECT P0, URZ, PT ;  /* 0x00000000003f782f */ /* 0x000fe20003800000 */
[----:B------:R2:W3:Y:S01]  /*0350*/  SHFL.IDX PT, R12, R2, RZ, 0x1f ;  /* 0x00001fff020c7589 */ /* 0x0004e200000e0000 */
[----:B------:R-:W-:Y:S01]  /*0360*/  ELECT P1, URZ, PT ;  /* 0x00000000003f782f */ /* 0x000fe20003820000 */
[----:B------:R-:W-:Y:S01]  /*0370*/  NOP ;  /* 0x0000000000007918 */ /* 0x000fe20000000000 */
[----:B------:R-:W-:Y:S01]  /*0380*/  IMAD.IADD R3, R4, 0x1, -R3 ;  /* 0x0000000104037824 */ /* 0x000fe200078e0a03 */
[----:B------:R-:W4:Y:S01]  /*0390*/  S2R R6, SR_CTAID.Y ;  /* 0x0000000000067919 */ /* 0x000f220000002600 */
[----:B0-----:R-:W-:Y:S01]  /*03a0*/  ULDC UR4, c[0x0][0x150] ;  /* 0x0000540000047ab9 */ /* 0x001fe20000000800 */
[----:B------:R-:W0:Y:S01]  /*03b0*/  LDC R14, c[0x0][0x144] ;  /* 0x00005100ff0e7b82 */ /* 0x000e220000000800 */
[----:B------:R-:W-:Y:S01]  /*03c0*/  UMOV UR11, 0x80 ;  /* 0x00000080000b7882 */ /* 0x000fe20000000000 */
[----:B------:R-:W-:Y:S01]  /*03d0*/  SHF.R.S32.HI R0, RZ, 0x1f, R3 ;  /* 0x0000001fff007819 */ /* 0x000fe20000011403 */
[----:B------:R-:W-:Y:S01]  /*03e0*/  NOP ;  /* 0x0000000000007918 */ /* 0x000fe20000000000 */
[C---:B------:R-:W-:Y:S01]  /*03f0*/  VIADD R35, R10.reuse, 0xffffffff ;  /* 0xffffffff0a237836 */ /* 0x040fe20000000000 */
[----:B------:R-:W-:Y:S01]  /*0400*/  ISETP.NE.AND P4, PT, R10, RZ, PT ;  /* 0x000000ff0a00720c */ /* 0x000fe20003f85270 */
[----:B------:R-:W-:Y:S01]  /*0410*/  IMAD.MOV.U32 R57, RZ, RZ, 0x1 ;  /* 0x00000001ff397424 */ /* 0x000fe200078e00ff */
[----:B------:R-:W-:Y:S01]  /*0420*/  LEA.HI R9, R0, R3, RZ, 0x3 ;  /* 0x0000000300097211 */ /* 0x000fe200078f18ff */
[----:B------:R-:W0:Y:S01]  /*0430*/  LDC R15, c[0x0][0x140] ;  /* 0x00005000ff0f7b82 */ /* 0x000e220000000800 */
[----:B------:R-:W-:-:S02]  /*0440*/  ISETP.GE.U32.AND P6, PT, R35, 0x2, PT ;  /* 0x000000022300780c */ /* 0x000fc40003fc6070 */
[--C-:B------:R-:W-:Y:S02]  /*0450*/  SHF.R.S32.HI R11, RZ, 0x3, R9.reuse ;  /* 0x00000003ff0b7819 */ /* 0x100fe40000011409 */
[----:B--2---:R-:W-:Y:S02]  /*0460*/  SHF.R.S32.HI R2, RZ, 0x1f, R9 ;  /* 0x0000001fff027819 */ /* 0x004fe40000011409 */
[----:B------:R-:W-:Y:S01]  /*0470*/  SHF.R.S32.HI R9, RZ, 0x1f, R8 ;  /* 0x0000001fff097819 */ /* 0x000fe20000011408 */
[----:B------:R-:W2:Y:S01]  /*0480*/  LDC R25, c[0x0][0x148] ;  /* 0x00005200ff197b82 */ /* 0x000ea20000000800 */
[----:B-----5:R-:W-:Y:S02]  /*0490*/  ISETP.NE.OR P0, PT, R13, RZ, !P0 ;  /* 0x000000ff0d00720c */ /* 0x020fe40004705670 */
[----:B-1----:R-:W-:Y:S02]  /*04a0*/  I2FP.F32.U32 R13, UR12 ;  /* 0x0000000c000d7c45 */ /* 0x002fe40008201000 */
[----:B------:R-:W-:-:S02]  /*04b0*/  LEA.HI R2, R2, R11, RZ, 0x2 ;  /* 0x0000000b02027211 */ /* 0x000fc400078f10ff */
[----:B------:R-:W-:Y:S01]  /*04c0*/  LEA.HI R9, R9, R8, RZ, 0x2 ;  /* 0x0000000809097211 */ /* 0x000fe200078f10ff */
[----:B------:R-:W-:Y:S01]  /*04d0*/  FMUL R13, R13, UR4 ;  /* 0x000000040d0d7c20 */ /* 0x000fe20008400000 */
[----:B---3--:R-:W-:Y:S01]  /*04e0*/  ISETP.NE.OR P1, PT, R12, RZ, !P1 ;  /* 0x000000ff0c00720c */ /* 0x008fe20004f25670 */
[----:B------:R-:W-:Y:S01]  /*04f0*/  ULDC UR4, c[0x0][0x154] ;  /* 0x0000550000047ab9 */ /* 0x000fe20000000800 */
[----:B------:R-:W-:Y:S02]  /*0500*/  LOP3.LUT R12, R2, 0xfffffffc, RZ, 0xc0, !PT ;  /* 0xfffffffc020c7812 */ /* 0x000fe400078ec0ff */
[----:B------:R-:W-:Y:S01]  /*0510*/  LOP3.LUT R9, R9, 0x3ffffffc, RZ, 0xc0, !PT ;  /* 0x3ffffffc09097812 */ /* 0x000fe200078ec0ff */
[----:B------:R-:W1:Y:S01]  /*0520*/  F2I.U32.TRUNC.NTZ R13, R13 ;  /* 0x0000000d000d7305 */ /* 0x000e62000020f000 */
[----:B------:R-:W-:Y:S01]  /*0530*/  SHF.R.S32.HI R2, RZ, 0x1f, R5 ;  /* 0x0000001fff027819 */ /* 0x000fe20000011405 */
[----:B------:R-:W-:Y:S01]  /*0540*/  IMAD.IADD R12, R11, 0x1, -R12 ;  /* 0x000000010b0c7824 */ /* 0x000fe200078e0a0c */
[----:B------:R-:W-:Y:S01]  /*0550*/  VOTEU.ALL UP1, P0 ;  /* 0x00000000003f7886 */ /* 0x000fe20000020000 */
[----:B------:R-:W-:Y:S01]  /*0560*/  IMAD.IADD R9, R8, 0x1, -R9 ;  /* 0x0000000108097824 */ /* 0x000fe200078e0a09 */
[----:B------:R-:W-:Y:S01]  /*0570*/  LEA.HI R2, R2, R5, RZ, 0x2 ;  /* 0x0000000502027211 */ /* 0x000fe200078f10ff */
[----:B------:R-:W-:Y:S01]  /*0580*/  VOTEU.ALL UP0, P0 ;  /* 0x00000000003f7886 */ /* 0x000fe20000000000 */
[----:B----4-:R-:W-:Y:S01]  /*0590*/  I2FP.F32.U32 R8, R6 ;  /* 0x0000000600087245 */ /* 0x010fe20000201000 */
[----:B------:R-:W-:Y:S01]  /*05a0*/  IMAD R9, R9, 0x4, R12 ;  /* 0x0000000409097824 */ /* 0x000fe200078e020c */
[----:B------:R-:W-:Y:S01]  /*05b0*/  LOP3.LUT R2, R2, 0xfffffffc, RZ, 0xc0, !PT ;  /* 0xfffffffc02027812 */ /* 0x000fe200078ec0ff */
[----:B------:R-:W-:Y:S01]  /*05c0*/  VOTEU.ALL UP2, P1 ;  /* 0x00000000003f7886 */ /* 0x000fe20000840000 */
[----:B------:R-:W3:Y:S01]  /*05d0*/  @!UP1 S2UR UR7, SR_CgaCtaId ;  /* 0x00000000000799c3 */ /* 0x000ee20000008800 */
[----:B------:R-:W-:Y:S01]  /*05e0*/  FMUL R8, R8, UR4 ;  /* 0x0000000408087c20 */ /* 0x000fe20008400000 */
[----:B------:R-:W-:Y:S01]  /*05f0*/  IMAD.SHL.U32 R56, R9, 0x4, RZ ;  /* 0x0000000409387824 */ /* 0x000fe200078e00ff */
[----:B------:R-:W-:Y:S01]  /*0600*/  UMOV UR4, 0x20 ;  /* 0x0000002000047882 */ /* 0x000fe20000000000 */
[----:B------:R-:W-:Y:S01]  /*0610*/  IMAD.IADD R5, R5, 0x1, -R2 ;  /* 0x0000000105057824 */ /* 0x000fe200078e0a02 */
[----:B------:R-:W-:Y:S01]  /*0620*/  LEA.HI R2, R9, R9, RZ, 0x1 ;  /* 0x0000000909027211 */ /* 0x000fe200078f08ff */
[----:B-1----:R-:W-:Y:S01]  /*0630*/  IMAD.MOV R13, RZ, RZ, -R13 ;  /* 0x000000ffff0d7224 */ /* 0x002fe200078e0a0d */
[----:B------:R-:W1:Y:S01]  /*0640*/  F2I.U32.TRUNC.NTZ R8, R8 ;  /* 0x0000000800087305 */ /* 0x000e62000020f000 */
[----:B------:R-:W4:Y:S01]  /*0650*/  @!UP2 S2UR UR10, SR_CgaCtaId ;  /* 0x00000000000aa9c3 */ /* 0x000f220000008800 */
[----:B------:R-:W-:Y:S01]  /*0660*/  LOP3.LUT R2, R2, 0xfffffffe, RZ, 0xc0, !PT ;  /* 0xfffffffe02027812 */ /* 0x000fe200078ec0ff */
[----:B0-----:R-:W-:Y:S01]  /*0670*/  IMAD R21, R14, R13, UR12 ;  /* 0x0000000c0e157e24 */ /* 0x001fe2000f8e020d */
[----:B------:R-:W-:Y:S01]  /*0680*/  @!UP1 UMOV UR6, 0x400 ;  /* 0x0000040000069882 */ /* 0x000fe20000000000 */
[----:B------:R-:W-:-:S04]  /*0690*/  @!UP1 UIADD3 UR4, -UR4, 0x100000, URZ ;  /* 0x0010000004049890 */ /* 0x000fc8000fffe13f */
[----:B------:R-:W-:Y:S02]  /*06a0*/  @!UP1 USHF.L.U32 UR5, UR4, 0xb, URZ ;  /* 0x0000000b04059899 */ /* 0x000fe4000800063f */
[----:B------:R-:W-:Y:S01]  /*06b0*/  @!UP1 USHF.L.U32 UR4, UR4, 0x1, URZ ;  /* 0x0000000104049899 */ /* 0x000fe2000800063f */
[C---:B------:R-:W-:Y:S01]  /*06c0*/  LOP3.LUT R56, R9.reuse, 0xc, R56, 0x78, !PT ;  /* 0x0000000c09387812 */ /* 0x040fe200078e7838 */
[----:B------:R-:W-:Y:S01]  /*06d0*/  IMAD.IADD R2, R9, 0x1, -R2 ;  /* 0x0000000109027824 */ /* 0x000fe200078e0a02 */
[----:B------:R-:W-:Y:S01]  /*06e0*/  @!UP2 UMOV UR9, 0x400 ;  /* 0x000004000009a882 */ /* 0x000fe20000000000 */
[----:B------:R-:W-:Y:S01]  /*06f0*/  VOTEU.ALL UP3, P1 ;  /* 0x00000000003f7886 */ /* 0x000fe20000860000 */
[----:B------:R-:W-:Y:S01]  /*0700*/  VOTEU.ALL UP4, P1 ;  /* 0x00000000003f7886 */ /* 0x000fe20000880000 */
[----:B------:R-:W-:Y:S01]  /*0710*/  VOTEU.ALL UP5, P1 ;  /* 0x00000000003f7886 */ /* 0x000fe200008a0000 */
[----:B------:R-:W-:Y:S01]  /*0720*/  ISETP.NE.AND P3, PT, R2, R21, PT ;  /* 0x000000150200720c */ /* 0x000fe20003f65270 */
[----:B------:R0:W0:Y:S01]  /*0730*/  SHFL.IDX PT, R14, R7, RZ, 0x1f ;  /* 0x00001fff070e7589 */ /* 0x00002200000e0000 */
[----:B------:R-:W-:Y:S01]  /*0740*/  ISETP.EQ.U32.AND P2, PT, R15, 0x1, PT ;  /* 0x000000010f00780c */ /* 0x000fe20003f42070 */
[----:B-1----:R-:W-:Y:S01]  /*0750*/  IMAD.MOV R20, RZ, RZ, -R8 ;  /* 0x000000ffff147224 */ /* 0x002fe200078e0a08 */
[----:B---3--:R-:W-:-:S02]  /*0760*/  @!UP1 ULEA UR8, UR7, UR6, 0x18 ;  /* 0x0000000607089291 */ /* 0x008fc4000f8ec03f */
[----:B------:R-:W-:-:S04]  /*0770*/  @!UP2 UIADD3 UR6, -UR11, 0x100000, URZ ;  /* 0x001000000b06a890 */ /* 0x000fc8000fffe13f */
[----:B------:R-:W-:Y:S02]  /*0780*/  @!UP2 USHF.L.U32 UR7, UR6, 0xb, URZ ;  /* 0x0000000b0607a899 */ /* 0x000fe4000800063f */
[----:B------:R-:W-:Y:S01]  /*0790*/  @!UP2 USHF.L.U32 UR6, UR6, 0x1, URZ ;  /* 0x000000010606a899 */ /* 0x000fe2000800063f */
[----:B--2---:R-:W-:Y:S01]  /*07a0*/  IMAD R9, R25, R20, R6 ;  /* 0x0000001419097224 */ /* 0x004fe200078e0206 */
[----:B------:R-:W-:Y:S01]  /*07b0*/  VOTEU.ALL UP1, P0 ;  /* 0x00000000003f7886 */ /* 0x000fe20000020000 */
[----:B------:R-:W-:Y:S01]  /*07c0*/  LOP3.LUT P0, RZ, R3, 0x7, RZ, 0xc0, !PT ;  /* 0x0000000703ff7812 */ /* 0x000fe2000780c0ff */
[----:B----4-:R-:W-:Y:S01]  /*07d0*/  @!UP2 ULEA UR9, UR10, UR9, 0x18 ;  /* 0x000000090a09a291 */ /* 0x010fe2000f8ec03f */
[----:B------:R-:W-:Y:S01]  /*07e0*/  @P3 LEA.HI R2, R56, R56, RZ, 0x1 ;  /* 0x0000003838023211 */ /* 0x000fe200078f08ff */
[----:B------:R-:W-:Y:S01]  /*07f0*/  VOTEU.ALL UP2, P1 ;  /* 0x00000000003f7886 */ /* 0x000fe20000840000 */
[----:B------:R-:W-:Y:S01]  /*0800*/  ISETP.NE.AND P1, PT, R5, 0x3, PT ;  /* 0x000000030500780c */ /* 0x000fe20003f25270 */
[----:B------:R-:W1:Y:S02]  /*0810*/  FENCE.VIEW.ASYNC.S ;  /* 0x00000000000073c6 */ /* 0x000e640000000000 */
[----:B-1----:R1:W2:Y:S01]  /*0820*/  @!UP0 SYNCS.EXCH.64 URZ, [UR8+0x80], UR4 ;  /* 0x00008004083f85b2 */ /* 0x0022a20008000100 */
[----:B------:R-:W-:-:S02]  /*0830*/  @P3 SHF.R.S32.HI R2, RZ, 0x1, R2 ;  /* 0x00000001ff023819 */ /* 0x000fc40000011402 */
[----:B------:R-:W-:Y:S02]  /*0840*/  ISETP.EQ.OR P1, PT, R5, RZ, !P1 ;  /* 0x000000ff0500720c */ /* 0x000fe40004f22670 */
[----:B------:R-:W-:Y:S02]  /*0850*/  @P3 ISETP.NE.AND P5, PT, R2, R9, PT ;  /* 0x000000090200320c */ /* 0x000fe40003fa5270 */
[----:B------:R-:W-:Y:S02]  /*0860*/  ISETP.LT.U32.AND P0, PT, R56, 0x4, !P0 ;  /* 0x000000043800780c */ /* 0x000fe40004701070 */
[----:B------:R-:W-:Y:S02]  /*0870*/  ISETP.EQ.AND P1, PT, R10, RZ, P1 ;  /* 0x000000ff0a00720c */ /* 0x000fe40000f22270 */
[----:B------:R-:W-:Y:S02]  /*0880*/  SEL R2, RZ, 0x1, !P0 ;  /* 0x00000001ff027807 */ /* 0x000fe40004000000 */
[----:B------:R-:W-:-:S02]  /*0890*/  @P3 SEL R57, RZ, 0x1, P5 ;  /* 0x00000001ff393807 */ /* 0x000fc40002800000 */
[----:B------:R-:W-:Y:S01]  /*08a0*/  SEL R16, RZ, 0x1, !P1 ;  /* 0x00000001ff107807 */ /* 0x000fe20004800000 */
[----:B------:R1:W3:Y:S01]  /*08b0*/  @!UP1 SYNCS.EXCH.64 URZ, [UR8+0x88], UR4 ;  /* 0x00008804083f95b2 */ /* 0x0002e20008000100 */
[----:B------:R-:W-:Y:S01]  /*08c0*/  NOP ;  /* 0x0000000000007918 */ /* 0x000fe20000000000 */
[----:B------:R-:W-:Y:S02]  /*08d0*/  LOP3.LUT R57, R57, R2, RZ, 0xc0, !PT ;  /* 0x0000000239397212 */ /* 0x000fe400078ec0ff */
[----:B------:R-:W-:Y:S01]  /*08e0*/  SEL R16, R16, 0x2, P6 ;  /* 0x0000000210107807 */ /* 0x000fe20003000000 */
[----:B------:R1:W4:Y:S01]  /*08f0*/  @!UP2 SYNCS.EXCH.64 URZ, [UR9+0x60], UR6 ;  /* 0x00006006093fa5b2 */ /* 0x0003220008000100 */
[----:B------:R1:W0:Y:S01]  /*0900*/  @!UP3 SYNCS.EXCH.64 URZ, [UR9+0x68], UR6 ;  /* 0x00006806093fb5b2 */ /* 0x0002220008000100 */
[----:B------:R1:W0:Y:S01]  /*0910*/  @!UP4 SYNCS.EXCH.64 URZ, [UR9+0x70], UR6 ;  /* 0x00007006093fc5b2 */ /* 0x0002220008000100 */
[----:B------:R1:W0:Y:S01]  /*0920*/  @!UP5 SYNCS.EXCH.64 URZ, [UR9+0x78], UR6 ;  /* 0x00007806093fd5b2 */ /* 0x0002220008000100 */
[----:B------:R-:W-:Y:S01]  /*0930*/  NOP ;  /* 0x0000000000007918 */ /* 0x000fe20000000000 */
[----:B-12---:R-:W-:Y:S05]  /*0940*/  @!P2 BRA `(.L_x_3) ;  /* 0x000000000008a947 */ /* 0x006fea0003800000 */
[----:B0--34-:R-:W-:Y:S01]  /*0950*/  UCGABAR_ARV ;  /* 0x00000000000079c7 */ /* 0x019fe20008000000 */
[----:B------:R-:W-:Y:S05]  /*0960*/  BRA `(.L_x_4) ;  /* 0x0000000000047947 */ /* 0x000fea0003800000 */
.L_x_3:
[----:B0--34-:R-:W-:Y:S01]  /*0970*/  NOP ;  /* 0x0000000000007918 */ /* 0x019fe20000000000 */
.L_x_4:
[----:B------:R-:W-:Y:S01]  /*0980*/  ULDC.64 UR4, c[0x0][0x598] ;  /* 0x0001660000047ab9 */ /* 0x000fe20000000a00 */
[----:B------:R-:W-:Y:S01]  /*0990*/  ULDC.64 UR36, c[0x0][0x208] ;  /* 0x0000820000247ab9 */ /* 0x000fe20000000a00 */
[----:B------:R-:W-:-:S04]  /*09a0*/  ISETP.NE.U32.AND P0, PT, RZ, UR4, PT ;  /* 0x00000004ff007c0c */ /* 0x000fc8000bf05070 */
[----:B------:R-:W-:-:S13]  /*09b0*/  ISETP.NE.AND.EX P0, PT, RZ, UR5, PT, P0 ;  /* 0x00000005ff007c0c */ /* 0x000fda000bf05300 */
[----:B------:R-:W-:Y:S05]  /*09c0*/  @!P0 BRA `(.L_x_5) ;  /* 0x00000000001c8947 */ /* 0x000fea0003800000 */
[----:B------:R-:W0:Y:S02]  /*09d0*/  LDC.64 R8, c[0x0][0x598] ;  /* 0x00016600ff087b82 */ /* 0x000e240000000a00 */
[----:B0-----:R-:W2:Y:S02]  /*09e0*/  LDG.E.64 R8, desc[UR36][R8.64] ;  /* 0x0000002408087981 */ /* 0x001ea4000c1e1b00 */
[----:B--2---:R-:W-:-:S04]  /*09f0*/  ISETP.NE.U32.AND P0, PT, R8, RZ, PT ;  /* 0x000000ff0800720c */ /* 0x004fc80003f05070 */
[----:B------:R-:W-:-:S13]  /*0a00*/  ISETP.NE.AND.EX P0, PT, R9, RZ, PT, P0 ;  /* 0x000000ff0900720c */ /* 0x000fda0003f05300 */
[----:B------:R-:W-:Y:S05]  /*0a10*/  @!P0 BRA `(.L_x_5) ;  /* 0x0000000000088947 */ /* 0x000fea0003800000 */
[----:B------:R0:W5:Y:S01]  /*0a20*/  LD.E R58, desc[UR36][R8.64] ;  /* 0x00000024083a7980 */ /* 0x000162000c101900 */
[----:B------:R-:W-:Y:S05]  /*0a30*/  BRA `(.L_x_6) ;  /* 0x0000000000247947 */ /* 0x000fea0003800000 */
.L_x_5:
[----:B------:R-:W-:Y:S02]  /*0a40*/  ULDC.64 UR4, c[0x0][0x588] ;  /* 0x0001620000047ab9 */ /* 0x000fe40000000a00 */
[----:B------:R-:W-:-:S04]  /*0a50*/  ISETP.NE.U32.AND P0, PT, RZ, UR4, PT ;  /* 0x00000004ff007c0c */ /* 0x000fc8000bf05070 */
[----:B------:R-:W-:-:S13]  /*0a60*/  ISETP.NE.AND.EX P0, PT, RZ, UR5, PT, P0 ;  /* 0x00000005ff007c0c */ /* 0x000fda000bf05300 */
[----:B------:R-:W-:Y:S05]  /*0a70*/  @!P0 BRA `(.L_x_7) ;  /* 0x00000000000c8947 */ /* 0x000fea0003800000 */
[----:B------:R-:W0:Y:S02]  /*0a80*/  LDC.64 R58, c[0x0][0x588] ;  /* 0x00016200ff3a7b82 */ /* 0x000e240000000a00 */
[----:B0-----:R1:W5:Y:S01]  /*0a90*/  LDG.E R58, desc[UR36][R58.64] ;  /* 0x000000243a3a7981 */ /* 0x001362000c1e1900 */
[----:B------:R-:W-:Y:S05]  /*0aa0*/  BRA `(.L_x_6) ;  /* 0x0000000000087947 */ /* 0x000fea0003800000 */
.L_x_7:
[----:B------:R-:W-:Y:S02]  /*0ab0*/  ULDC UR4, c[0x0][0x580] ;  /* 0x0001600000047ab9 */ /* 0x000fe40000000800 */
[----:B------:R-:W-:-:S07]  /*0ac0*/  IMAD.U32 R58, RZ, RZ, UR4 ;  /* 0x00000004ff3a7e24 */ /* 0x000fce000f8e00ff */
.L_x_6:
[----:B------:R-:W-:Y:S02]  /*0ad0*/  ULDC.64 UR4, c[0x0][0x5a0] ;  /* 0x0001680000047ab9 */ /* 0x000fe40000000a00 */
[----:B------:R-:W-:-:S04]  /*0ae0*/  ISETP.NE.U32.AND P0, PT, RZ, UR4, PT ;  /* 0x00000004ff007c0c */ /* 0x000fc8000bf05070 */
[----:B------:R-:W-:-:S13]  /*0af0*/  ISETP.NE.AND.EX P0, PT, RZ, UR5, PT, P0 ;  /* 0x00000005ff007c0c */ /* 0x000fda000bf05300 */
[----:B------:R-:W-:Y:S05]  /*0b00*/  @!P0 BRA `(.L_x_8) ;  /* 0x00000000001c8947 */ /* 0x000fea0003800000 */
[----:B0-----:R-:W0:Y:S02]  /*0b10*/  LDC.64 R8, c[0x0][0x5a0] ;  /* 0x00016800ff087b82 */ /* 0x001e240000000a00 */
[----:B0-----:R-:W2:Y:S02]  /*0b20*/  LDG.E.64 R8, desc[UR36][R8.64] ;  /* 0x0000002408087981 */ /* 0x001ea4000c1e1b00 */
[----:B--2---:R-:W-:-:S04]  /*0b30*/  ISETP.NE.U32.AND P0, PT, R8, RZ, PT ;  /* 0x000000ff0800720c */ /* 0x004fc80003f05070 */
[----:B------:R-:W-:-:S13]  /*0b40*/  ISETP.NE.AND.EX P0, PT, R9, RZ, PT, P0 ;  /* 0x000000ff0900720c */ /* 0x000fda0003f05300 */
[----:B------:R-:W-:Y:S05]  /*0b50*/  @!P0 BRA `(.L_x_8) ;  /* 0x0000000000088947 */ /* 0x000fea0003800000 */
[----:B-1----:R0:W5:Y:S01]  /*0b60*/  LD.E R59, desc[UR36][R8.64] ;  /* 0x00000024083b7980 */ /* 0x002162000c101900 */
[----:B------:R-:W-:Y:S05]  /*0b70*/  BRA `(.L_x_9) ;  /* 0x0000000000247947 */ /* 0x000fea0003800000 */
.L_x_8:
[----:B------:R-:W-:Y:S02]  /*0b80*/  ULDC.64 UR4, c[0x0][0x590] ;  /* 0x0001640000047ab9 */ /* 0x000fe40000000a00 */
[----:B------:R-:W-:-:S04]  /*0b90*/  ISETP.NE.U32.AND P0, PT, RZ, UR4, PT ;  /* 0x00000004ff007c0c */ /* 0x000fc8000bf05070 */
[----:B------:R-:W-:-:S13]  /*0ba0*/  ISETP.NE.AND.EX P0, PT, RZ, UR5, PT, P0 ;  /* 0x00000005ff007c0c */ /* 0x000fda000bf05300 */
[----:B------:R-:W-:Y:S05]  /*0bb0*/  @!P0 BRA `(.L_x_10) ;  /* 0x00000000000c8947 */ /* 0x000fea0003800000 */
[----:B0-----:R-:W1:Y:S02]  /*0bc0*/  LDC.64 R8, c[0x0][0x590] ;  /* 0x00016400ff087b82 */ /* 0x001e640000000a00 */
[----:B-1----:R1:W5:Y:S01]  /*0bd0*/  LDG.E R59, desc[UR36][R8.64] ;  /* 0x00000024083b7981 */ /* 0x002362000c1e1900 */
[----:B------:R-:W-:Y:S05]  /*0be0*/  BRA `(.L_x_9) ;  /* 0x0000000000087947 */ /* 0x000fea0003800000 */
.L_x_10:
[----:B------:R-:W-:Y:S02]  /*0bf0*/  ULDC UR4, c[0x0][0x584] ;  /* 0x0001610000047ab9 */ /* 0x000fe40000000800 */
[----:B-1----:R-:W-:-:S07]  /*0c00*/  IMAD.U32 R59, RZ, RZ, UR4 ;  /* 0x00000004ff3b7e24 */ /* 0x002fce000f8e00ff */
.L_x_9:
[----:B------:R-:W2:Y:S01]  /*0c10*/  LDC R2, c[0x0][0x65c] ;  /* 0x00019700ff027b82 */ /* 0x000ea20000000800 */
[----:B------:R-:W-:Y:S01]  /*0c20*/  ULDC UR6, c[0x0][0x28c] ;  /* 0x0000a30000067ab9 */ /* 0x000fe20000000800 */
[----:B------:R-:W-:Y:S01]  /*0c30*/  ISETP.NE.AND P0, PT, R10, 0x2, PT ;  /* 0x000000020a00780c */ /* 0x000fe20003f05270 */
[----:B------:R-:W-:Y:S01]  /*0c40*/  UIADD3 UR6, UR6, 0x3f, URZ ;  /* 0x0000003f06067890 */ /* 0x000fe2000fffe03f */
[----:B01----:R-:W-:Y:S01]  /*0c50*/  IMAD.U32 R8, RZ, RZ, UR12 ;  /* 0x0000000cff087e24 */ /* 0x003fe2000f8e00ff */
[----:B------:R-:W-:Y:S01]  /*0c60*/  UMOV UR38, URZ ;  /* 0x0000003f00267c82 */ /* 0x000fe20008000000 */
[----:B------:R-:W-:Y:S01]  /*0c70*/  IMAD.MOV.U32 R9, RZ, RZ, RZ ;  /* 0x000000ffff097224 */ /* 0x000fe200078e00ff */
[----:B------:R-:W-:Y:S01]  /*0c80*/  USHF.R.S32.HI UR7, URZ, 0x1f, UR6 ;  /* 0x0000001f3f077899 */ /* 0x000fe20008011406 */
[----:B------:R-:W-:Y:S01]  /*0c90*/  UMOV UR39, URZ ;  /* 0x0000003f00277c82 */ /* 0x000fe20008000000 */
[----:B------:R-:W-:Y:S02]  /*0ca0*/  ULDC.64 UR8, c[0x0][0x650] ;  /* 0x0001940000087ab9 */ /* 0x000fe40000000a00 */
[----:B------:R-:W-:-:S04]  /*0cb0*/  ULEA.HI UR7, UR7, UR6, URZ, 0x6 ;  /* 0x0000000607077291 */ /* 0x000fc8000f8f303f */
[----:B------:R-:W-:Y:S01]  /*0cc0*/  USHF.R.S32.HI UR40, URZ, 0x6, UR7 ;  /* 0x000000063f287899 */ /* 0x000fe20008011407 */
[----:B--2---:R-:W-:-:S13]  /*0cd0*/  ISETP.NE.AND P1, PT, R2, 0x1, PT ;  /* 0x000000010200780c */ /* 0x004fda0003f25270 */
[----:B------:R-:W0:Y:S01]  /*0ce0*/  @P1 LDC R19, c[0x0][0x10] ;  /* 0x00000400ff131b82 */ /* 0x000e220000000800 */
[----:B------:R-:W-:Y:S02]  /*0cf0*/  @P1 IMAD.MOV.U32 R7, RZ, RZ, RZ ;  /* 0x000000ffff071224 */ /* 0x000fe400078e00ff */
[----:B------:R-:W-:-:S05]  /*0d00*/  @P1 IMAD.MOV.U32 R17, RZ, RZ, RZ ;  /* 0x000000ffff111224 */ /* 0x000fca00078e00ff */
[----:B------:R-:W1:Y:S01]  /*0d10*/  @!P1 LDC R11, c[0x0][0xc] ;  /* 0x00000300ff0b9b82 */ /* 0x000e620000000800 */
[----:B------:R-:W-:Y:S01]  /*0d20*/  ULDC UR4, c[0x0][0xc] ;  /* 0x0000030000047ab9 */ /* 0x000fe20000000800 */
[----:B------:R-:W-:Y:S02]  /*0d30*/  ULDC UR5, c[0x0][0x10] ;  /* 0x0000040000057ab9 */ /* 0x000fe40000000800 */
[----:B------:R-:W-:-:S04]  /*0d40*/  UIMAD.WIDE.U32 UR4, UR4, UR5, URZ ;  /* 0x00000005040472a5 */ /* 0x000fc8000f8e003f */
[----:B------:R-:W2:Y:S01]  /*0d50*/  LDC R2, c[0x0][0x14] ;  /* 0x00000500ff027b82 */ /* 0x000ea20000000800 */
[----:B0-----:R-:W-:-:S04]  /*0d60*/  @P1 IMAD.WIDE.U32 R18, R19, UR12, R6 ;  /* 0x0000000c13121c25 */ /* 0x001fc8000f8e0006 */
[----:B------:R-:W-:Y:S02]  /*0d70*/  @P1 IMAD.IADD R17, R19, 0x1, R17 ;  /* 0x0000000113111824 */ /* 0x000fe400078e0211 */
[----:B-1----:R-:W-:-:S04]  /*0d80*/  @!P1 IMAD.WIDE.U32 R8, R6, R11, R8 ;  /* 0x0000000b06089225 */ /* 0x002fc800078e0008 */
[----:B------:R-:W-:Y:S02]  /*0d90*/  @!P1 IMAD.MOV.U32 R18, RZ, RZ, R8 ;  /* 0x000000ffff129224 */ /* 0x000fe400078e0008 */
[----:B------:R-:W-:Y:S02]  /*0da0*/  @!P1 IMAD.MOV.U32 R17, RZ, RZ, R9 ;  /* 0x000000ffff119224 */ /* 0x000fe400078e0009 */
[----:B--2---:R-:W-:-:S04]  /*0db0*/  IMAD.WIDE.U32 R12, R2, UR4, RZ ;  /* 0x00000004020c7c25 */ /* 0x004fc8000f8e00ff */
[----:B------:R-:W-:Y:S01]  /*0dc0*/  IMAD R23, R2, UR5, RZ ;  /* 0x0000000502177c24 */ /* 0x000fe2000f8e02ff */
[----:B------:R0:W-:Y:S03]  /*0dd0*/  STL.64 [R1], R12 ;  /* 0x0000000c01007387 */ /* 0x0001e60000100a00 */
[----:B------:R-:W-:Y:S01]  /*0de0*/  IMAD.IADD R23, R13, 0x1, R23 ;  /* 0x000000010d177824 */ /* 0x000fe200078e0217 */
[----:B------:R-:W-:Y:S06]  /*0df0*/  @P0 BRA `(.L_x_11) ;  /* 0x0000000000200947 */ /* 0x000fec0003800000 */
[----:B------:R-:W-:Y:S01]  /*0e00*/  UISETP.GE.U32.AND UP0, UPT, UR40, 0x5, UPT ;  /* 0x000000052800788c */ /* 0x000fe2000bf06070 */
[----:B------:R-:W-:Y:S01]  /*0e10*/  IADD3 R18, P0, R18, R12, RZ ;  /* 0x0000000c12127210 */ /* 0x000fe20007f1e0ff */
[----:B------:R-:W-:Y:S01]  /*0e20*/  UIMAD.WIDE.U32 UR4, UR40, -0x33333333, URZ ;  /* 0xcccccccd280478a5 */ /* 0x000fe2000f8e003f */
[----:B------:R-:W-:-:S03]  /*0e30*/  UMOV UR39, URZ ;  /* 0x0000003f00277c82 */ /* 0x000fc60008000000 */
[----:B------:R-:W-:Y:S01]  /*0e40*/  USHF.R.U32.HI UR4, URZ, 0x2, UR5 ;  /* 0x000000023f047899 */ /* 0x000fe20008011605 */
[----:B------:R-:W-:-:S03]  /*0e50*/  IMAD.X R17, R23, 0x1, R17, P0 ;  /* 0x0000000117117824 */ /* 0x000fc600000e0611 */
[----:B------:R-:W-:Y:S02]  /*0e60*/  UIMAD UR38, UR4, -0x5, UR40 ;  /* 0xfffffffb042678a4 */ /* 0x000fe4000f8e0228 */
[----:B------:R-:W-:-:S12]  /*0e70*/  @UP0 ULOP3.LUT UR39, UR4, 0x1, URZ, 0xc0, !UPT ;  /* 0x0000000104270892 */ /* 0x000fd8000f8ec03f */
.L_x_11:
[----:B------:R-:W-:Y:S01]  /*0e80*/  ISETP.GE.U32.AND P0, PT, R18, UR8, PT ;  /* 0x0000000812007c0c */ /* 0x000fe2000bf06070 */
[----:B------:R-:W-:Y:S01]  /*0e90*/  IMAD.MOV.U32 R19, RZ, RZ, -0x1 ;  /* 0xffffffffff137424 */ /* 0x000fe200078e00ff */
[----:B------:R-:W-:Y:S01]  /*0ea0*/  PRMT R8, RZ, 0x7610, R8 ;  /* 0x00007610ff087816 */ /* 0x000fe20000000008 */
[----:B------:R-:W-:Y:S01]  /*0eb0*/  IMAD.MOV.U32 R22, RZ, RZ, -0x1 ;  /* 0xffffffffff167424 */ /* 0x000fe200078e00ff */
[----:B------:R-:W-:Y:S01]  /*0ec0*/  ISETP.GE.U32.AND.EX P0, PT, R17, UR9, PT, P0 ;  /* 0x0000000911007c0c */ /* 0x000fe2000bf06100 */
[----:B------:R-:W-:-:S12]  /*0ed0*/  IMAD.MOV.U32 R2, RZ, RZ, -0x1 ;  /* 0xffffffffff027424 */ /* 0x000fd800078e00ff */
[----:B------:R-:W-:Y:S05]  /*0ee0*/  @P0 BRA `(.L_x_12) ;  /* 0x00000004002c0947 */ /* 0x000fea0003800000 */
[----:B------:R-:W1:Y:S01]  /*0ef0*/  LDC.64 R26, c[0x0][0x628] ;  /* 0x00018a00ff1a7b82 */ /* 0x000e620000000a00 */
[----:B------:R-:W-:Y:S02]  /*0f00*/  IMAD.MOV.U32 R8, RZ, RZ, R18 ;  /* 0x000000ffff087224 */ /* 0x000fe400078e0012 */
[----:B------:R-:W-:-:S05]  /*0f10*/  IMAD.MOV.U32 R9, RZ, RZ, R17 ;  /* 0x000000ffff097224 */ /* 0x000fca00078e0011 */
[----:B------:R-:W2:Y:S08]  /*0f20*/  LDC R2, c[0x0][0x630] ;  /* 0x00018c00ff027b82 */ /* 0x000eb00000000800 */
[----:B------:R-:W3:Y:S01]  /*0f30*/  LDC.64 R28, c[0x0][0x620] ;  /* 0x00018800ff1c7b82 */ /* 0x000ee20000000a00 */
[----:B-1----:R-:W-:-:S04]  /*0f40*/  ISETP.NE.U32.AND P0, PT, R26, RZ, PT ;  /* 0x000000ff1a00720c */ /* 0x002fc80003f05070 */
[----:B------:R-:W-:-:S13]  /*0f50*/  ISETP.NE.AND.EX P0, PT, R27, RZ, PT, P0 ;  /* 0x000000ff1b00720c */ /* 0x000fda0003f05300 */
[----:B--23--:R-:W-:Y:S05]  /*0f60*/  @!P0 BRA `(.L_x_13) ;  /* 0x0000000000288947 */ /* 0x00cfea0003800000 */
[----:B0-----:R-:W0:Y:S02]  /*0f70*/  LDC R13, c[0x0][0x634] ;  /* 0x00018d00ff0d7b82 */ /* 0x001e240000000800 */
[----:B0-----:R-:W-:-:S05]  /*0f80*/  IADD3 R13, P0, R18, R13, RZ ;  /* 0x0000000d120d7210 */ /* 0x001fca0007f1e0ff */
[----:B------:R-:W-:-:S04]  /*0f90*/  IMAD.X R15, RZ, RZ, R17, P0 ;  /* 0x000000ffff0f7224 */ /* 0x000fc800000e0611 */
[----:B------:R-:W-:-:S04]  /*0fa0*/  IMAD.WIDE.U32 R8, R15, R26, RZ ;  /* 0x0000001a0f087225 */ /* 0x000fc800078e00ff */
[----:B------:R-:W-:-:S04]  /*0fb0*/  IMAD.WIDE.U32 R10, P0, R13, R27, R8 ;  /* 0x0000001b0d0a7225 */ /* 0x000fc80007800008 */
[----:B------:R-:W-:-:S04]  /*0fc0*/  IMAD.WIDE.U32 R8, R13, R26, RZ ;  /* 0x0000001a0d087225 */ /* 0x000fc800078e00ff */
[----:B------:R-:W-:Y:S01]  /*0fd0*/  IMAD.X R13, RZ, RZ, RZ, P0 ;  /* 0x000000ffff0d7224 */ /* 0x000fe200000e06ff */
[----:B------:R-:W-:Y:S01]  /*0fe0*/  IADD3 RZ, P0, R9, R10, RZ ;  /* 0x0000000a09ff7210 */ /* 0x000fe20007f1e0ff */
[----:B------:R-:W-:-:S04]  /*0ff0*/  IMAD.MOV.U32 R12, RZ, RZ, R11 ;  /* 0x000000ffff0c7224 */ /* 0x000fc800078e000b */
[----:B------:R-:W-:-:S08]  /*1000*/  IMAD.WIDE.U32.X R8, R15, R27, R12, P0 ;  /* 0x0000001b0f087225 */ /* 0x000fd000000e040c */
.L_x_13:
[----:B------:R-:W1:Y:S01]  /*1010*/  LDC.64 R32, c[0x0][0x640] ;  /* 0x00019000ff207b82 */ /* 0x000e620000000a00 */
[-C--:B------:R-:W-:Y:S01]  /*1020*/  SHF.R.U64 R30, R8, R2.reuse, R9 ;  /* 0x00000002081e7219 */ /* 0x080fe20000001209 */
[----:B------:R-:W-:Y:S01]  /*1030*/  IMAD.MOV.U32 R19, RZ, RZ, R17 ;  /* 0x000000ffff137224 */ /* 0x000fe200078e0011 */
[----:B------:R-:W-:Y:S01]  /*1040*/  SHF.R.U32.HI R2, RZ, R2, R9 ;  /* 0x00000002ff027219 */ /* 0x000fe20000011609 */
[----:B------:R-:W-:Y:S01]  /*1050*/  IMAD.MOV.U32 R26, RZ, RZ, 0x1 ;  /* 0x00000001ff1a7424 */ /* 0x000fe200078e00ff */
[----:B------:R-:W-:-:S03]  /*1060*/  IADD3 R11, P0, RZ, -R30, RZ ;  /* 0x8000001eff0b7210 */ /* 0x000fc60007f1e0ff */
[----:B------:R-:W2:Y:S02]  /*1070*/  LDC R10, c[0x0][0x618] ;  /* 0x00018600ff0a7b82 */ /* 0x000ea40000000800 */
[----:B------:R-:W-:-:S04]  /*1080*/  IMAD.X R9, RZ, RZ, ~R2, P0 ;  /* 0x000000ffff097224 */ /* 0x000fc800000e0e02 */
[-C--:B------:R-:W-:Y:S02]  /*1090*/  IMAD R2, R9, R28.reuse, RZ ;  /* 0x0000001c09027224 */ /* 0x080fe400078e02ff */
[----:B0-----:R-:W0:Y:S01]  /*10a0*/  LDC R13, c[0x0][0x608] ;  /* 0x00018200ff0d7b82 */ /* 0x001e220000000800 */
[----:B------:R-:W-:-:S04]  /*10b0*/  IMAD.WIDE.U32 R8, R11, R28, R18 ;  /* 0x0000001c0b087225 */ /* 0x000fc800078e0012 */
[----:B------:R-:W-:Y:S02]  /*10c0*/  IMAD R11, R11, R29, R2 ;  /* 0x0000001d0b0b7224 */ /* 0x000fe400078e0202 */
[----:B------:R-:W-:Y:S01]  /*10d0*/  IMAD.MOV.U32 R2, RZ, RZ, -0x1 ;  /* 0xffffffffff027424 */ /* 0x000fe200078e00ff */
[----:B------:R-:W3:Y:S01]  /*10e0*/  LDC R31, c[0x0][0x658] ;  /* 0x00019600ff1f7b82 */ /* 0x000ee20000000800 */
[----:B------:R-:W-:Y:S01]  /*10f0*/  IMAD.IADD R9, R9, 0x1, R11 ;  /* 0x0000000109097824 */ /* 0x000fe200078e020b */
[----:B-1----:R-:W-:-:S04]  /*1100*/  ISETP.NE.U32.AND P0, PT, R32, RZ, PT ;  /* 0x000000ff2000720c */ /* 0x002fc80003f05070 */
[----:B------:R-:W-:Y:S02]  /*1110*/  ISETP.NE.AND.EX P0, PT, R33, RZ, PT, P0 ;  /* 0x000000ff2100720c */ /* 0x000fe40003f05300 */
[----:B------:R-:W1:Y:S01]  /*1120*/  LDC R29, c[0x0][0x600] ;  /* 0x00018000ff1d7b82 */ /* 0x000e620000000800 */
[-CC-:B--2---:R-:W-:Y:S02]  /*1130*/  SHF.R.U64 R27, R8, R10.reuse, R9.reuse ;  /* 0x0000000a081b7219 */ /* 0x184fe40000001209 */
[----:B------:R-:W-:-:S05]  /*1140*/  SHF.R.U32.HI R8, RZ, R10, R9 ;  /* 0x0000000aff087219 */ /* 0x000fca0000011609 */
[----:B------:R-:W2:Y:S01]  /*1150*/  LDC R22, c[0x0][0x648] ;  /* 0x00019200ff167b82 */ /* 0x000ea20000000800 */
[-CC-:B0-----:R-:W-:Y:S02]  /*1160*/  SHF.R.U64 R34, R27, R13.reuse, R8.reuse ;  /* 0x0000000d1b227219 */ /* 0x181fe40000001208 */
[----:B------:R-:W-:-:S05]  /*1170*/  SHF.R.U32.HI R8, RZ, R13, R8 ;  /* 0x0000000dff087219 */ /* 0x000fca0000011608 */
[----:B------:R-:W0:Y:S01]  /*1180*/  LDC R24, c[0x0][0x638] ;  /* 0x00018e00ff187b82 */ /* 0x000e220000000800 */
[-CC-:B---3--:R-:W-:Y:S02]  /*1190*/  SHF.R.U64 R36, R34, R31.reuse, R8.reuse ;  /* 0x0000001f22247219 */ /* 0x188fe40000001208 */
[-C--:B------:R-:W-:Y:S02]  /*11a0*/  SHF.L.U32 R2, R2, R31.reuse, RZ ;  /* 0x0000001f02027219 */ /* 0x080fe400000006ff */
[----:B------:R-:W-:Y:S01]  /*11b0*/  SHF.R.U32.HI R9, RZ, R31, R8 ;  /* 0x0000001fff097219 */ /* 0x000fe20000011608 */
[----:B------:R-:W-:Y:S01]  /*11c0*/  IMAD.MOV.U32 R8, RZ, RZ, R36 ;  /* 0x000000ffff087224 */ /* 0x000fe200078e0024 */
[----:B------:R-:W-:Y:S01]  /*11d0*/  LOP3.LUT R15, RZ, R2, RZ, 0x33, !PT ;  /* 0x00000002ff0f7212 */ /* 0x000fe200078e33ff */
[----:B------:R-:W3:Y:S01]  /*11e0*/  LDC R28, c[0x0][0x610] ;  /* 0x00018400ff1c7b82 */ /* 0x000ee20000000800 */
[----:B------:R-:W-:Y:S05]  /*11f0*/  @!P0 BRA `(.L_x_14) ;  /* 0x0000000000288947 */ /* 0x000fea0003800000 */
[----:B------:R-:W4:Y:S02]  /*1200*/  LDC R13, c[0x0][0x64c] ;  /* 0x00019300ff0d7b82 */ /* 0x000f240000000800 */
[----:B----4-:R-:W-:-:S05]  /*1210*/  IADD3 R13, P0, R36, R13, RZ ;  /* 0x0000000d240d7210 */ /* 0x010fca0007f1e0ff */
        /* <DEDUP_REMOVED lines=8> */
.L_x_14:
[----:B--2---:R-:W-:Y:S01]  /*12a0*/  SHF.R.U64 R7, R8, R22, R9 ;  /* 0x0000001608077219 */ /* 0x004fe20000001209 */
[----:B-1----:R-:W-:Y:S01]  /*12b0*/  VIADD R8, R29, 0xffffffff ;  /* 0xffffffff1d087836 */ /* 0x002fe20000000000 */
[----:B------:R-:W-:Y:S01]  /*12c0*/  SHF.L.U32 R2, R26, R31, RZ ;  /* 0x0000001f1a027219 */ /* 0x000fe200000006ff */
[----:B------:R-:W-:Y:S01]  /*12d0*/  @P1 IMAD R21, R25, R20, R6 ;  /* 0x0000001419151224 */ /* 0x000fe200078e0206 */
[----:B------:R-:W-:Y:S01]  /*12e0*/  LOP3.LUT R15, R34, R15, RZ, 0xc0, !PT ;  /* 0x0000000f220f7212 */ /* 0x000fe200078ec0ff */
[----:B------:R-:W-:Y:S01]  /*12f0*/  IMAD.MOV R9, RZ, RZ, -R7 ;  /* 0x000000ffff097224 */ /* 0x000fe200078e0a07 */
[----:B------:R-:W-:-:S03]  /*1300*/  LOP3.LUT R8, R27, R8, RZ, 0xc0, !PT ;  /* 0x000000081b087212 */ /* 0x000fc600078ec0ff */
[----:B------:R-:W-:Y:S02]  /*1310*/  IMAD R6, R2, R7, R15 ;  /* 0x0000000702067224 */ /* 0x000fe400078e020f */
[----:B0-----:R-:W-:Y:S02]  /*1320*/  IMAD R2, R9, R24, R36 ;  /* 0x0000001809027224 */ /* 0x001fe400078e0224 */
[----:B---3--:R-:W-:Y:S02]  /*1330*/  IMAD R19, R6, R28, R21 ;  /* 0x0000001c06137224 */ /* 0x008fe400078e0215 */
[----:B------:R-:W-:Y:S02]  /*1340*/  IMAD R2, R2, R29, R8 ;  /* 0x0000001d02027224 */ /* 0x000fe400078e0208 */
[----:B------:R-:W-:-:S03]  /*1350*/  IMAD.MOV.U32 R6, RZ, RZ, 0x1 ;  /* 0x00000001ff067424 */ /* 0x000fc600078e00ff */
[----:B------:R-:W-:Y:S02]  /*1360*/  SEL R22, R2, R19, !P1 ;  /* 0x0000001302167207 */ /* 0x000fe40004800000 */
[----:B------:R-:W-:Y:S01]  /*1370*/  SEL R19, R19, R2, !P1 ;  /* 0x0000000213137207 */ /* 0x000fe20004800000 */
[----:B------:R-:W-:Y:S01]  /*1380*/  IMAD.MOV.U32 R2, RZ, RZ, R30 ;  /* 0x000000ffff027224 */ /* 0x000fe200078e001e */
[----:B------:R-:W-:-:S07]  /*1390*/  PRMT R8, R6, 0x7610, R8 ;  /* 0x0000761006087816 */ /* 0x000fce0000000008 */
.L_x_12:
[----:B------:R-:W-:Y:S05]  /*13a0*/  @!P2 BRA `(.L_x_15) ;  /* 0x00000000000ca947 */ /* 0x000fea0003800000 */
[----:B------:R-:W-:Y:S01]  /*13b0*/  UCGABAR_WAIT ;  /* 0x0000000000007dc7 */ /* 0x000fe20008000000 */
[----:B------:R-:W-:Y:S01]  /*13c0*/  CCTL.IVALL ;  /* 0x00000000ff00798f */ /* 0x000fe20002000000 */
[----:B------:R-:W-:Y:S05]  /*13d0*/  BRA `(.L_x_16) ;  /* 0x0000000000047947 */ /* 0x000fea0003800000 */
.L_x_15:
[----:B------:R-:W-:Y:S06]  /*13e0*/  BAR.SYNC.DEFER_BLOCKING 0x0 ;  /* 0x0000000000007b1d */ /* 0x000fec0000010000 */
.L_x_16:
[----:B------:R-:W-:Y:S05]  /*13f0*/  @!P4 BRA `(.L_x_17) ;  /* 0x000000300010c947 */ /* 0x000fea0003800000 */
[----:B------:R-:W-:-:S13]  /*1400*/  ISETP.GT.U32.AND P0, PT, R35, 0x1, PT ;  /* 0x000000012300780c */ /* 0x000fda0003f04070 */
[----:B------:R-:W-:Y:S05]  /*1410*/  @P0 EXIT ;  /* 0x000000000000094d */ /* 0x000fea0003800000 */
.L_x_18:
[----:B------:R-:W-:-:S08]  /*1420*/  NOP ;  /* 0x0000000000007918 */ /* 0x000fd00000000000 */
[----:B------:R-:W1:Y:S02]  /*1430*/  USETMAXREG.TRY_ALLOC.CTAPOOL UP0, 0xe8 ;  /* 0x000000e8000079c8 */ /* 0x000e640008000600 */
[----:B-1----:R-:W-:-:S13]  /*1440*/  PLOP3.LUT P0, PT, PT, PT, UP0, 0x80, 0x0 ;  /* 0x000000000000781c */ /* 0x002fda0003f0f008 */
[----:B------:R-:W-:Y:S05]  /*1450*/  @!P0 BRA `(.L_x_18) ;  /* 0xfffffffc00f08947 */ /* 0x000fea000383ffff */
[----:B------:R-:W-:-:S13]  /*1460*/  LOP3.LUT P0, RZ, R8, 0xff, RZ, 0xc0, !PT ;  /* 0x000000ff08ff7812 */ /* 0x000fda000780c0ff */
[----:B------:R-:W-:Y:S05]  /*1470*/  @!P0 EXIT ;  /* 0x000000000000894d */ /* 0x000fea0003800000 */
[----:B------:R-:W1:Y:S01]  /*1480*/  S2UR UR4, SR_CgaCtaId ;  /* 0x00000000000479c3 */ /* 0x000e620000008800 */
[----:B------:R-:W-:Y:S01]  /*1490*/  VIADD R14, R14, 0xffffffff ;  /* 0xffffffff0e0e7836 */ /* 0x000fe20000000000 */
[CC--:B------:R-:W-:Y:S01]  /*14a0*/  LEA.HI R4, R0.reuse, R3.reuse, RZ, 0x2 ;  /* 0x0000000300047211 */ /* 0x0c0fe200078f10ff */
[----:B------:R-:W-:Y:S01]  /*14b0*/  UMOV UR41, 0x400 ;  /* 0x0000040000297882 */ /* 0x000fe20000000000 */
[----:B------:R-:W-:Y:S01]  /*14c0*/  LEA.HI R0, R0, R3, RZ, 0x5 ;  /* 0x0000000300007211 */ /* 0x000fe200078f28ff */
[----:B------:R-:W-:Y:S01]  /*14d0*/  UISETP.LT.AND UP0, UPT, UR40, 0x1, UPT ;  /* 0x000000012800788c */ /* 0x000fe2000bf01270 */
[----:B------:R-:W-:Y:S01]  /*14e0*/  R2UR UR42, R14 ;  /* 0x000000000e2a72ca */ /* 0x000fe200000e0000 */
[----:B------:R-:W-:Y:S01]  /*14f0*/  ULDC UR6, c[0x0][0x284] ;  /* 0x0000a10000067ab9 */ /* 0x000fe20000000800 */
[--C-:B------:R-:W-:Y:S01]  /*1500*/  SHF.R.S32.HI R60, RZ, 0x2, R4.reuse ;  /* 0x00000002ff3c7819 */ /* 0x100fe20000011404 */
[----:B------:R-:W-:Y:S01]  /*1510*/  USEL UR43, UR40, 0x1, UP0 ;  /* 0x00000001282b7887 */ /* 0x000fe20008000000 */
[----:B------:R-:W-:Y:S01]  /*1520*/  SHF.R.S32.HI R5, RZ, 0x1f, R4 ;  /* 0x0000001fff057819 */ /* 0x000fe20000011404 */
[----:B------:R-:W-:Y:S01]  /*1530*/  USHF.L.U32 UR46, UR40, 0x1, URZ ;  /* 0x00000001282e7899 */ /* 0x000fe2000800063f */
[----:B------:R-:W-:Y:S01]  /*1540*/  LOP3.LUT R62, R4, 0xfffffffc, RZ, 0xc0, !PT ;  /* 0xfffffffc043e7812 */ /* 0x000fe200078ec0ff */
[----:B------:R-:W-:Y:S01]  /*1550*/  UIADD3 UR43, -UR43, UR40, URZ ;  /* 0x000000282b2b7290 */ /* 0x000fe2000fffe13f */
[----:B------:R-:W-:-:S02]  /*1560*/  LEA.HI R5, R5, R60, RZ, 0x3 ;  /* 0x0000003c05057211 */ /* 0x000fc400078f18ff */
[----:B------:R-:W-:Y:S01]  /*1570*/  ISETP.NE.AND P0, PT, R14, RZ, PT ;  /* 0x000000ff0e00720c */ /* 0x000fe20003f05270 */
[----:B------:R-:W-:Y:S01]  /*1580*/  IMAD.IADD R62, R3, 0x1, -R62 ;  /* 0x00000001033e7824 */ /* 0x000fe200078e0a3e */
[----:B------:R-:W-:Y:S01]  /*1590*/  LOP3.LUT R5, R5, 0xfffffff8, RZ, 0xc0, !PT ;  /* 0xfffffff805057812 */ /* 0x000fe200078ec0ff */
[----:B------:R-:W-:Y:S01]  /*15a0*/  USHF.L.U32 UR42, UR42, 0x3, URZ ;  /* 0x000000032a2a7899 */ /* 0x000fe2000800063f */
[----:B------:R-:W-:-:S03]  /*15b0*/  SEL R69, RZ, 0x1, P0 ;  /* 0x00000001ff457807 */ /* 0x000fc60000000000 */
[----:B------:R-:W-:Y:S01]  /*15c0*/  IMAD.IADD R60, R60, 0x1, -R5 ;  /* 0x000000013c3c7824 */ /* 0x000fe200078e0a05 */
[----:B-1----:R-:W-:Y:S01]  /*15d0*/  ULEA UR41, UR4, UR41, 0x18 ;  /* 0x0000002904297291 */ /* 0x002fe2000f8ec03f */
[----:B------:R-:W-:Y:S01]  /*15e0*/  SHF.R.S32.HI R5, RZ, 0x5, R0 ;  /* 0x00000005ff057819 */ /* 0x000fe20000011400 */
[----:B------:R-:W-:Y:S02]  /*15f0*/  IMAD.U32 R64, RZ, RZ, UR42 ;  /* 0x0000002aff407e24 */ /* 0x000fe4000f8e00ff */
[----:B------:R-:W-:Y:S01]  /*1600*/  UIADD3 UR47, UR41, 0x60, URZ ;  /* 0x00000060292f7890 */ /* 0x000fe2000fffe03f */
[--C-:B------:R-:W-:Y:S01]  /*1610*/  SHF.R.S32.HI R61, RZ, 0x1f, R60.reuse ;  /* 0x0000001fff3d7819 */ /* 0x100fe2000001143c */
[----:B------:R-:W-:Y:S01]  /*1620*/  UIADD3 UR4, UR41, 0x5180, URZ ;  /* 0x0000518029047890 */ /* 0x000fe2000fffe03f */
[C-C-:B------:R-:W-:Y:S01]  /*1630*/  IMAD R67, R5.reuse, -0x10, -R60.reuse ;  /* 0xfffffff005437824 */ /* 0x140fe200078e0a3c */
[----:B------:R-:W-:Y:S01]  /*1640*/  UIADD3 UR5, UR41, 0x180, URZ ;  /* 0x0000018029057890 */ /* 0x000fe2000fffe03f */
[C---:B------:R-:W-:Y:S01]  /*1650*/  LOP3.LUT R66, R64.reuse, 0x8, RZ, 0xc0, !PT ;  /* 0x0000000840427812 */ /* 0x040fe200078ec0ff */
[----:B------:R-:W-:Y:S01]  /*1660*/  USHF.R.U32.HI UR4, URZ, 0x4, UR4 ;  /* 0x000000043f047899 */ /* 0x000fe20008011604 */
[----:B------:R-:W-:Y:S01]  /*1670*/  IMAD.U32 R63, RZ, RZ, UR47 ;  /* 0x0000002fff3f7e24 */ /* 0x000fe2000f8e00ff */
[----:B------:R-:W-:Y:S01]  /*1680*/  USHF.R.U32.HI UR5, URZ, 0x4, UR5 ;  /* 0x000000043f057899 */ /* 0x000fe20008011605 */
[----:B------:R-:W-:Y:S01]  /*1690*/  IMAD.WIDE R60, R5, 0x10, R60 ;  /* 0x00000010053c7825 */ /* 0x000fe200078e023c */
[----:B------:R-:W-:Y:S01]  /*16a0*/  ULOP3.LUT UR4, UR4, 0x3fff, URZ, 0xc0, !UPT ;  /* 0x00003fff04047892 */ /* 0x000fe2000f8ec03f */
[----:B------:R-:W-:Y:S01]  /*16b0*/  LOP3.LUT R64, R64, 0x8, RZ, 0xc, !PT ;  /* 0x0000000840407812 */ /* 0x000fe200078e0cff */
[----:B------:R-:W-:Y:S01]  /*16c0*/  ULOP3.LUT UR5, UR5, 0x3fff, URZ, 0xc0, !UPT ;  /* 0x00003fff05057892 */ /* 0x000fe2000f8ec03f */
[----:B------:R-:W-:Y:S01]  /*16d0*/  VIADD R65, R63, UR42 ;  /* 0x0000002a3f417c36 */ /* 0x000fe20008000000 */
[----:B------:R-:W-:Y:S01]  /*16e0*/  LOP3.LUT R66, R66, 0x18, RZ, 0x3c, !PT ;  /* 0x0000001842427812 */ /* 0x000fe200078e3cff */
[----:B------:R-:W-:Y:S01]  /*16f0*/  VIADD R67, R67, UR6 ;  /* 0x0000000643437c36 */ /* 0x000fe20008000000 */
[----:B------:R-:W-:-:S02]  /*1700*/  ULOP3.LUT UR44, UR4, 0x10000, URZ, 0xfc, !UPT ;  /* 0x00010000042c7892 */ /* 0x000fc4000f8efc3f */
[----:B------:R-:W-:-:S12]  /*1710*/  ULOP3.LUT UR45, UR5, 0x10000, URZ, 0xfc, !UPT ;  /* 0x00010000052d7892 */ /* 0x000fd8000f8efc3f */
.L_x_106:
[----:B------:R-:W-:Y:S01]  /*1720*/  SHF.L.U32 R0, R69, 0x1f, RZ ;  /* 0x0000001f45007819 */ /* 0x000fe200000006ff */
[----:B------:R-:W-:Y:S02]  /*1730*/  ULDC UR4, c[0x0][0x28c] ;  /* 0x0000a30000047ab9 */ /* 0x000fe40000000800 */
[----:B------:R-:W-:Y:S01]  /*1740*/  ISETP.LT.AND P1, PT, RZ, UR4, PT ;  /* 0x00000004ff007c0c */ /* 0x000fe2000bf21270 */
[----:B-1----:R-:W1:Y:S02]  /*1750*/  SYNCS.PHASECHK.TRANS64.TRYWAIT P0, [R63+UR42], R0 ;  /* 0x000000003f0075a7 */ /* 0x002e64000800016a */
[----:B-1-34-:R-:W-:Y:S10]  /*1760*/  @!P0 BRA `(.L_x_19) ;  /* 0x0000003c00a88947 */ /* 0x01aff40003800000 */
.L_x_129:
[----:B------:R-:W-:Y:S05]  /*1770*/  @P1 BRA `(.L_x_20) ;  /* 0x0000000000401947 */ /* 0x000fea0003800000 */
[----:B-1----:R-:W-:Y:S01]  /*1780*/  MOV R0, 0x0 ;  /* 0x0000000000007802 */ /* 0x002fe20000000f00 */
[----:B------:R-:W-:Y:S01]  /*1790*/  ULDC.64 UR4, c[0x4][0x68] ;  /* 0x01001a0000047ab9 */ /* 0x000fe20000000a00 */
[----:B------:R-:W-:Y:S01]  /*17a0*/  ULDC.64 UR6, c[0x4][0x8] ;  /* 0x0100020000067ab9 */ /* 0x000fe20000000a00 */
[----:B------:R-:W-:Y:S01]  /*17b0*/  IMAD.U32 R4, RZ, RZ, UR4 ;  /* 0x00000004ff047e24 */ /* 0x000fe2000f8e00ff */
[----:B------:R1:W2:Y:S01]  /*17c0*/  LDC.64 R14, c[0x4][R0] ;  /* 0x01000000000e7b82 */ /* 0x0002a20000000a00 */
[----:B------:R-:W-:Y:S01]  /*17d0*/  IMAD.U32 R5, RZ, RZ, UR5 ;  /* 0x00000005ff057e24 */ /* 0x000fe2000f8e00ff */
[----:B------:R-:W-:Y:S01]  /*17e0*/  ULDC.64 UR4, c[0x4][0x70] ;  /* 0x01001c0000047ab9 */ /* 0x000fe20000000a00 */
[----:B------:R-:W-:Y:S02]  /*17f0*/  IMAD.U32 R10, RZ, RZ, UR6 ;  /* 0x00000006ff0a7e24 */ /* 0x000fe4000f8e00ff */
[----:B------:R-:W-:Y:S02]  /*1800*/  IMAD.U32 R6, RZ, RZ, UR4 ;  /* 0x00000004ff067e24 */ /* 0x000fe4000f8e00ff */
[----:B------:R-:W-:-:S02]  /*1810*/  IMAD.U32 R7, RZ, RZ, UR5 ;  /* 0x00000005ff077e24 */ /* 0x000fc4000f8e00ff */
[----:B------:R-:W-:Y:S02]  /*1820*/  IMAD.U32 R11, RZ, RZ, UR7 ;  /* 0x00000007ff0b7e24 */ /* 0x000fe4000f8e00ff */
[----:B------:R-:W-:Y:S02]  /*1830*/  IMAD.MOV.U32 R8, RZ, RZ, 0x1e1 ;  /* 0x000001e1ff087424 */ /* 0x000fe400078e00ff */
[----:B0-----:R-:W-:Y:S02]  /*1840*/  IMAD.MOV.U32 R12, RZ, RZ, 0x1 ;  /* 0x00000001ff0c7424 */ /* 0x001fe400078e00ff */
[----:B-1----:R-:W-:-:S07]  /*1850*/  IMAD.MOV.U32 R13, RZ, RZ, RZ ;  /* 0x000000ffff0d7224 */ /* 0x002fce00078e00ff */
[----:B------:R-:W-:-:S07]  /*1860*/  LEPC R20, `(.L_x_20) ;  /* 0x000000001014794e */ /* 0x000fce0000000000 */
[----:B--2--5:R-:W-:Y:S05]  /*1870*/  CALL.ABS.NOINC R14 ;  /* 0x000000000e007343 */ /* 0x024fea0003c00000 */
.L_x_20:
[----:B-1----:R-:W-:-:S04]  /*1880*/  LOP3.LUT R0, R16, 0x1, RZ, 0xfc, !PT ;  /* 0x0000000110007812 */ /* 0x002fc800078efcff */
[----:B------:R-:W-:-:S13]  /*1890*/  ISETP.NE.AND P0, PT, R0, 0x3, PT ;  /* 0x000000030000780c */ /* 0x000fda0003f05270 */
[----:B------:R-:W-:Y:S05]  /*18a0*/  @!P0 BRA `(.L_x_21) ;  /* 0x0000000000048947 */ /* 0x000fea0003800000 */
[----:B------:R-:W-:Y:S01]  /*18b0*/  BPT.TRAP 0x1 ;  /* 0x000000040000795c */ /* 0x000fe20000300000 */
.L_x_21:
[----:B------:R-:W-:Y:S02]  /*18c0*/  IMAD.U32 R3, RZ, RZ, UR38 ;  /* 0x00000026ff037e24 */ /* 0x000fe4000f8e00ff */
[----:B------:R-:W-:-:S03]  /*18d0*/  IMAD.U32 R0, RZ, RZ, UR39 ;  /* 0x00000027ff007e24 */ /* 0x000fc6000f8e00ff */
[----:B------:R-:W-:Y:S02]  /*18e0*/  LEA R3, R3, UR41, 0x3 ;  /* 0x0000002903037c11 */ /* 0x000fe4000f8e18ff */
[----:B------:R-:W-:-:S04]  /*18f0*/  SHF.L.U32 R0, R0, 0x1f, RZ ;  /* 0x0000001f00007819 */ /* 0x000fc800000006ff */
[----:B------:R1:W2:Y:S01]  /*1900*/  SYNCS.PHASECHK.TRANS64.TRYWAIT P1, [R3+URZ], R0 ;  /* 0x00000000030075a7 */ /* 0x0002a2000802017f */
[----:B------:R-:W-:Y:S05]  /*1910*/  @!P0 BRA `(.L_x_22) ;  /* 0x0000000000048947 */ /* 0x000fea0003800000 */
[----:B------:R-:W-:Y:S01]  /*1920*/  BPT.TRAP 0x1 ;  /* 0x000000040000795c */ /* 0x000fe20000300000 */
.L_x_22:
[----:B--2---:R-:W-:Y:S05]  /*1930*/  @P1 BRA `(.L_x_23) ;  /* 0x0000000000081947 */ /* 0x004fea0003800000 */
[----:B------:R-:W2:Y:S02]  /*1940*/  SYNCS.PHASECHK.TRANS64.TRYWAIT P1, [R3+URZ], R0 ;  /* 0x00000000030075a7 */ /* 0x000ea4000802017f */
[----:B--2---:R-:W-:Y:S05]  /*1950*/  @!P1 BRA `(.L_x_24) ;  /* 0x0000003c00409947 */ /* 0x004fea0003800000 */
.L_x_23:
[----:B------:R-:W-:Y:S05]  /*1960*/  WARPSYNC.ALL ;  /* 0x0000000000007948 */ /* 0x000fea0003800000 */
[----:B------:R-:W-:Y:S01]  /*1970*/  ULEA UR4, UR38, UR45, 0x8 ;  /* 0x0000002d26047291 */ /* 0x000fe2000f8e403f */
[----:B------:R-:W-:Y:S01]  /*1980*/  WARPGROUP.ARRIVE ;  /* 0x00000000000079c5 */ /* 0x000fe20000000000 */
[----:B------:R-:W-:Y:S01]  /*1990*/  ULEA UR6, UR38, UR44, 0x8 ;  /* 0x0000002c26067291 */ /* 0x000fe2000f8e403f */
[----:B-12---:R-:W-:Y:S01]  /*19a0*/  IMAD.U32 R0, RZ, RZ, UR43 ;  /* 0x0000002bff007e24 */ /* 0x006fe2000f8e00ff */
[----:B------:R-:W-:Y:S01]  /*19b0*/  UMOV UR5, 0x80000020 ;  /* 0x8000002000057882 */ /* 0x000fe20000000000 */
[----:B------:R-:W-:-:S03]  /*19c0*/  UMOV UR7, 0x80000020 ;  /* 0x8000002000077882 */ /* 0x000fc60000000000 */
[----:B------:R-:W-:-:S03]  /*19d0*/  ISETP.GE.AND P1, PT, R0, 0x1, PT ;  /* 0x000000010000780c */ /* 0x000fc60003f26270 */
[----:B------:R-:W-:Y:S01]  /*19e0*/  IGMMA.64x64x32.S8.S8 R24, gdesc[UR4], RZ, !UPT, gsb0 ;  /* 0x01e00000041879f1 */ /* 0x000fe2000c0410ff */
[----:B------:R-:W-:Y:S02]  /*19f0*/  UIADD3 UR4, UR4, 0x2, URZ ;  /* 0x0000000204047890 */ /* 0x000fe4000fffe03f */
[----:B------:R-:W-:Y:S01]  /*1a00*/  UIADD3 UR6, UR6, 0x2, URZ ;  /* 0x0000000206067890 */ /* 0x000fe2000fffe03f */
[----:B------:R-:W-:Y:S01]  /*1a10*/  UMOV UR5, 0x80000020 ;  /* 0x8000002000057882 */ /* 0x000fe20000000000 */
[----:B------:R-:W-:Y:S01]  /*1a20*/  UMOV UR7, 0x80000020 ;  /* 0x8000002000077882 */ /* 0x000fe20000000000 */
[----:B------:R-:W-:Y:S02]  /*1a30*/  WARPGROUP.DEPBAR.LE gsb0, 0x0 ;  /* 0x00008000000079c5 */ /* 0x000fe40000010000 */
[----:B------:R-:W-:-:S06]  /*1a40*/  WARPGROUP.ARRIVE ;  /* 0x00000000000079c5 */ /* 0x000fcc0000000000 */
[----:B------:R-:W-:Y:S03]  /*1a50*/  IGMMA.64x64x32.S8.S8 R24, gdesc[UR4], R24, gsb0 ;  /* 0x01e00000041879f1 */ /* 0x000fe60008041018 */
[----:B------:R-:W-:Y:S02]  /*1a60*/  WARPGROUP.DEPBAR.LE gsb0, 0x0 ;  /* 0x00008000000079c5 */ /* 0x000fe40000010000 */
[----:B------:R-:W-:Y:S05]  /*1a70*/  @!P1 BRA `(.L_x_25) ;  /* 0x0000000000d49947 */ /* 0x000fea0003800000 */
[----:B------:R-:W-:Y:S01]  /*1a80*/  UIADD3 UR4, UR38, 0x1, URZ ;  /* 0x0000000126047890 */ /* 0x000fe2000fffe03f */
[----:B------:R-:W-:Y:S02]  /*1a90*/  IMAD.U32 R0, RZ, RZ, UR43 ;  /* 0x0000002bff007e24 */ /* 0x000fe4000f8e00ff */
[----:B------:R-:W-:Y:S01]  /*1aa0*/  IMAD.U32 R3, RZ, RZ, UR38 ;  /* 0x00000026ff037e24 */ /* 0x000fe2000f8e00ff */
[----:B------:R-:W-:-:S04]  /*1ab0*/  UISETP.NE.AND UP0, UPT, UR4, 0x5, UPT ;  /* 0x000000050400788c */ /* 0x000fc8000bf05270 */
[----:B------:R-:W-:Y:S02]  /*1ac0*/  USEL UR5, URZ, 0x1, UP0 ;  /* 0x000000013f057887 */ /* 0x000fe40008000000 */
[----:B------:R-:W-:Y:S02]  /*1ad0*/  USEL UR8, UR4, URZ, UP0 ;  /* 0x0000003f04087287 */ /* 0x000fe40008000000 */
[----:B------:R-:W-:-:S06]  /*1ae0*/  ULOP3.LUT UR5, UR39, UR5, URZ, 0x3c, !UPT ;  /* 0x0000000527057292 */ /* 0x000fcc000f8e3c3f */
[----:B------:R-:W-:-:S07]  /*1af0*/  IMAD.U32 R6, RZ, RZ, UR5 ;  /* 0x00000005ff067e24 */ /* 0x000fce000f8e00ff */
.L_x_32:
[----:B------:R-:W-:Y:S05]  /*1b00*/  @!P0 BRA `(.L_x_26) ;  /* 0x0000000000048947 */ /* 0x000fea0003800000 */
[----:B------:R-:W-:Y:S01]  /*1b10*/  BPT.TRAP 0x1 ;  /* 0x000000040000795c */ /* 0x000fe20000300000 */
.L_x_26:
[----:B------:R-:W-:Y:S01]  /*1b20*/  ULEA UR4, UR8, UR41, 0x3 ;  /* 0x0000002908047291 */ /* 0x000fe2000f8e183f */
[----:B------:R-:W-:-:S08]  /*1b30*/  SHF.L.U32 R4, R6, 0x1f, RZ ;  /* 0x0000001f06047819 */ /* 0x000fd000000006ff */
[----:B------:R1:W2:Y:S01]  /*1b40*/  SYNCS.PHASECHK.TRANS64.TRYWAIT P1, [UR4], R4 ;  /* 0x00000004ff0075a7 */ /* 0x0002a20008020144 */
[----:B------:R-:W-:Y:S05]  /*1b50*/  @!P0 BRA `(.L_x_27) ;  /* 0x0000000000048947 */ /* 0x000fea0003800000 */
[----:B------:R-:W-:Y:S01]  /*1b60*/  BPT.TRAP 0x1 ;  /* 0x000000040000795c */ /* 0x000fe20000300000 */
.L_x_27:
[----:B--2---:R-:W-:Y:S05]  /*1b70*/  @P1 BRA `(.L_x_28) ;  /* 0x0000000000081947 */ /* 0x004fea0003800000 */
[----:B------:R-:W2:Y:S02]  /*1b80*/  SYNCS.PHASECHK.TRANS64.TRYWAIT P1, [UR4], R4 ;  /* 0x00000004ff0075a7 */ /* 0x000ea40008020144 */
[----:B--2---:R-:W-:Y:S05]  /*1b90*/  @!P1 BRA `(.L_x_29) ;  /* 0x0000003800c49947 */ /* 0x004fea0003800000 */
.L_x_28:
[----:B------:R-:W-:Y:S01]  /*1ba0*/  ULEA UR4, UR8, UR45, 0x8 ;  /* 0x0000002d08047291 */ /* 0x000fe2000f8e403f */
[----:B------:R-:W-:Y:S01]  /*1bb0*/  WARPGROUP.ARRIVE ;  /* 0x00000000000079c5 */ /* 0x000fe20000000000 */
[----:B------:R-:W-:Y:S01]  /*1bc0*/  ULEA UR6, UR8, UR44, 0x8 ;  /* 0x0000002c08067291 */ /* 0x000fe2000f8e403f */
[----:B------:R-:W-:Y:S01]  /*1bd0*/  UMOV UR5, 0x80000020 ;  /* 0x8000002000057882 */ /* 0x000fe20000000000 */
[----:B------:R-:W-:-:S07]  /*1be0*/  UMOV UR7, 0x80000020 ;  /* 0x8000002000077882 */ /* 0x000fce0000000000 */
[----:B------:R-:W-:Y:S01]  /*1bf0*/  IGMMA.64x64x32.S8.S8 R24, gdesc[UR4], R24, gsb0 ;  /* 0x01e00000041879f1 */ /* 0x000fe20008041018 */
        /* <DEDUP_REMOVED lines=9> */
[----:B------:R-:W-:Y:S01]  /*1c90*/  BPT.TRAP 0x1 ;  /* 0x000000040000795c */ /* 0x000fe20000300000 */
.L_x_30:
[----:B------:R-:W-:-:S13]  /*1ca0*/  ISETP.NE.AND P1, PT, R57, RZ, PT ;  /* 0x000000ff3900720c */ /* 0x000fda0003f25270 */
[----:B-12---:R-:W-:-:S05]  /*1cb0*/  @P1 LEA R4, R3, UR41, 0x3 ;  /* 0x0000002903041c11 */ /* 0x006fca000f8e18ff */
[----:B------:R-:W-:-:S05]  /*1cc0*/  @P1 VIADD R5, R4, 0x28 ;  /* 0x0000002804051836 */ /* 0x000fca0000000000 */
[----:B------:R-:W-:-:S04]  /*1cd0*/  @P1 PRMT R5, R56, 0x654, R5 ;  /* 0x0000065438051816 */ /* 0x000fc80000000005 */
[----:B------:R1:W-:Y:S01]  /*1ce0*/  @P1 SYNCS.ARRIVE.TRANS64.RED.A1T0 RZ, [R5+URZ], RZ ;  /* 0x000000ff05ff19a7 */ /* 0x0003e2000810043f */
[----:B------:R-:W-:-:S13]  /*1cf0*/  ISETP.GT.U32.AND P1, PT, R16, 0x1, PT ;  /* 0x000000011000780c */ /* 0x000fda0003f24070 */
[----:B-1----:R-:W-:Y:S05]  /*1d00*/  @P1 BRA `(.L_x_31) ;  /* 0x0000000000041947 */ /* 0x002fea0003800000 */
[----:B------:R-:W-:Y:S01]  /*1d10*/  BPT.TRAP 0x1 ;  /* 0x000000040000795c */ /* 0x000fe20000300000 */
.L_x_31:
[----:B------:R-:W-:Y:S01]  /*1d20*/  UIADD3 UR8, UR8, 0x1, URZ ;  /* 0x0000000108087890 */ /* 0x000fe2000fffe03f */
[C---:B------:R-:W-:Y:S01]  /*1d30*/  ISETP.GT.AND P2, PT, R0.reuse, 0x1, PT ;  /* 0x000000010000780c */ /* 0x040fe20003f44270 */
[----:B------:R-:W-:Y:S02]  /*1d40*/  VIADD R3, R3, 0x1 ;  /* 0x0000000103037836 */ /* 0x000fe40000000000 */
[----:B------:R-:W-:Y:S01]  /*1d50*/  UISETP.NE.AND UP0, UPT, UR8, 0x5, UPT ;  /* 0x000000050800788c */ /* 0x000fe2000bf05270 */
[----:B------:R-:W-:Y:S02]  /*1d60*/  VIADD R0, R0, 0xffffffff ;  /* 0xffffffff00007836 */ /* 0x000fe40000000000 */
[C---:B------:R-:W-:Y:S01]  /*1d70*/  ISETP.NE.AND P1, PT, R3.reuse, 0x5, PT ;  /* 0x000000050300780c */ /* 0x040fe20003f25270 */
[----:B------:R-:W-:Y:S02]  /*1d80*/  USEL UR4, URZ, 0x1, UP0 ;  /* 0x000000013f047887 */ /* 0x000fe40008000000 */
[----:B------:R-:W-:Y:S01]  /*1d90*/  USEL UR8, UR8, URZ, UP0 ;  /* 0x0000003f08087287 */ /* 0x000fe20008000000 */
[----:B------:R-:W-:-:S03]  /*1da0*/  SEL R3, R3, RZ, P1 ;  /* 0x000000ff03037207 */ /* 0x000fc60000800000 */
[----:B------:R-:W-:Y:S01]  /*1db0*/  LOP3.LUT R6, R6, UR4, RZ, 0x3c, !PT ;  /* 0x0000000406067c12 */ /* 0x000fe2000f8e3cff */
[----:B------:R-:W-:Y:S07]  /*1dc0*/  @P2 BRA `(.L_x_32) ;  /* 0xfffffffc004c2947 */ /* 0x000fee000383ffff */
.L_x_25:
[----:B------:R-:W1:Y:S01]  /*1dd0*/  LDC R0, c[0x0][0x28c] ;  /* 0x0000a300ff007b82 */ /* 0x000e620000000800 */
[----:B------:R2:W-:Y:S01]  /*1de0*/  SYNCS.ARRIVE.TRANS64.A1T0 RZ, [R64+UR47], RZ ;  /* 0x000000ff40ff79a7 */ /* 0x0005e2000810002f */
[----:B-1----:R-:W-:-:S13]  /*1df0*/  ISETP.GE.AND P1, PT, R0, 0x1, PT ;  /* 0x000000010000780c */ /* 0x002fda0003f26270 */
[----:B--2---:R-:W-:Y:S05]  /*1e00*/  @!P1 BRA `(.L_x_33) ;  /* 0x0000000000449947 */ /* 0x004fea0003800000 */
[----:B------:R-:W-:Y:S05]  /*1e10*/  @!P0 BRA `(.L_x_34) ;  /* 0x0000000000048947 */ /* 0x000fea0003800000 */
[----:B------:R-:W-:Y:S01]  /*1e20*/  BPT.TRAP 0x1 ;  /* 0x000000040000795c */ /* 0x000fe20000300000 */
.L_x_34:
[----:B------:R-:W-:-:S13]  /*1e30*/  ISETP.NE.AND P0, PT, R57, RZ, PT ;  /* 0x000000ff3900720c */ /* 0x000fda0003f05270 */
[----:B------:R-:W-:-:S05]  /*1e40*/  VOTEU.ANY UP0, P0 ;  /* 0x00000000003f7886 */ /* 0x000fca0000000100 */
[----:B------:R-:W-:-:S06]  /*1e50*/  @UP0 UIADD3 UR4, UR43, UR38, URZ ;  /* 0x000000262b040290 */ /* 0x000fcc000fffe03f */
[----:B------:R-:W-:Y:S02]  /*1e60*/  IMAD.U32 R4, RZ, RZ, UR4 ;  /* 0x00000004ff047e24 */ /* 0x000fe4000f8e00ff */
[----:B------:R-:W-:Y:S02]  /*1e70*/  IMAD.U32 R3, RZ, RZ, UR4 ;  /* 0x00000004ff037e24 */ /* 0x000fe4000f8e00ff */
[----:B------:R-:W-:-:S05]  /*1e80*/  @P0 IMAD.WIDE.U32 R4, R4, -0x33333333, RZ ;  /* 0xcccccccd04040825 */ /* 0x000fca00078e00ff */
[----:B------:R-:W-:-:S05]  /*1e90*/  @P0 SHF.R.U32.HI R0, RZ, 0x2, R5 ;  /* 0x00000002ff000819 */ /* 0x000fca0000011605 */
[----:B------:R-:W-:-:S05]  /*1ea0*/  @P0 IMAD R0, R0, -0x5, R3 ;  /* 0xfffffffb00000824 */ /* 0x000fca00078e0203 */
[----:B------:R-:W-:-:S05]  /*1eb0*/  @P0 LEA R0, R0, UR41, 0x3 ;  /* 0x0000002900000c11 */ /* 0x000fca000f8e18ff */
[----:B------:R-:W-:-:S05]  /*1ec0*/  @P0 VIADD R3, R0, 0x28 ;  /* 0x0000002800030836 */ /* 0x000fca0000000000 */
[----:B------:R-:W-:-:S04]  /*1ed0*/  @P0 PRMT R3, R56, 0x654, R3 ;  /* 0x0000065438030816 */ /* 0x000fc80000000003 */
[----:B------:R1:W-:Y:S01]  /*1ee0*/  @P0 SYNCS.ARRIVE.TRANS64.RED.A1T0 RZ, [R3+URZ], RZ ;  /* 0x000000ff03ff09a7 */ /* 0x0003e2000810043f */
[----:B------:R-:W-:-:S13]  /*1ef0*/  ISETP.GT.U32.AND P0, PT, R16, 0x1, PT ;  /* 0x000000011000780c */ /* 0x000fda0003f04070 */
[----:B-1----:R-:W-:Y:S05]  /*1f00*/  @P0 BRA `(.L_x_33) ;  /* 0x0000000000040947 */ /* 0x002fea0003800000 */
[----:B------:R-:W-:Y:S01]  /*1f10*/  BPT.TRAP 0x1 ;  /* 0x000000040000795c */ /* 0x000fe20000300000 */
.L_x_33:
[----:B------:R-:W-:Y:S01]  /*1f20*/  SHF.L.U32 R0, R69, 0x1f, RZ ;  /* 0x0000001f45007819 */ /* 0x000fe200000006ff */
[----:B------:R-:W-:Y:S01]  /*1f30*/  UIADD3 UR38, UR46, UR38, URZ ;  /* 0x000000262e267290 */ /* 0x000fe2000fffe03f */
[----:B------:R-:W1:Y:S01]  /*1f40*/  LDC R15, c[0x0][0x288] ;  /* 0x0000a200ff0f7b82 */ /* 0x000e620000000800 */
[----:B------:R-:W-:Y:S01]  /*1f50*/  UISETP.GE.U32.AND UP1, UPT, UR46, 0x5, UPT ;  /* 0x000000052e00788c */ /* 0x000fe2000bf26070 */
[----:B------:R-:W-:Y:S01]  /*1f60*/  IMAD.SHL.U32 R8, R62, 0x2, RZ ;  /* 0x000000023e087824 */ /* 0x000fe200078e00ff */
[----:B------:R-:W-:Y:S02]  /*1f70*/  UISETP.GT.U32.AND UP0, UPT, UR38, 0x4, UPT ;  /* 0x000000042600788c */ /* 0x000fe4000bf04070 */
[----:B------:R-:W-:Y:S02]  /*1f80*/  UIMAD.WIDE.U32 UR4, UR38, -0x33333333, URZ ;  /* 0xcccccccd260478a5 */ /* 0x000fe4000f8e003f */
[----:B------:R-:W-:Y:S01]  /*1f90*/  UISETP.LT.U32.AND UP0, UPT, UR46, 0x5, UP0 ;  /* 0x000000052e00788c */ /* 0x000fe20008701070 */
[----:B------:R-:W2:Y:S01]  /*1fa0*/  SYNCS.PHASECHK.TRANS64.TRYWAIT P0, [R63+UR42+0x10], R0 ;  /* 0x000010003f0075a7 */ /* 0x000ea2000800016a */
[----:B------:R-:W-:Y:S01]  /*1fb0*/  USHF.R.U32.HI UR4, URZ, 0x2, UR5 ;  /* 0x000000023f047899 */ /* 0x000fe20008011605 */
[----:B------:R-:W-:Y:S01]  /*1fc0*/  SHF.R.S32.HI R9, RZ, 0x1f, R8 ;  /* 0x0000001fff097819 */ /* 0x000fe20000011408 */
[----:B------:R-:W-:-:S02]  /*1fd0*/  USEL UR6, URZ, 0x1, !UP0 ;  /* 0x000000013f067887 */ /* 0x000fc4000c000000 */
[----:B------:R-:W-:Y:S02]  /*1fe0*/  UIMAD UR38, UR4, -0x5, UR38 ;  /* 0xfffffffb042678a4 */ /* 0x000fe4000f8e0226 */
[----:B------:R-:W-:-:S04]  /*1ff0*/  ULOP3.LUT UR39, UR39, UR6, URZ, 0x3c, !UPT ;  /* 0x0000000627277292 */ /* 0x000fc8000f8e3c3f */
[----:B------:R-:W-:Y:S01]  /*2000*/  @UP1 ULOP3.LUT UR39, UR39, 0x1, UR4, 0x78, !UPT ;  /* 0x0000000127271892 */ /* 0x000fe2000f8e7804 */
[----:B-12---:R-:W-:Y:S11]  /*2010*/  @!P0 BRA `(.L_x_35) ;  /* 0x0000003400bc8947 */ /* 0x006ff60003800000 */
.L_x_130:
[----:B-1----:R-:W-:Y:S01]  /*2020*/  IMAD.SHL.U32 R0, R19, 0x40, RZ ;  /* 0x0000004013007824 */ /* 0x002fe200078e00ff */
[----:B------:R-:W-:Y:S01]  /*2030*/  ULDC UR6, c[0x0][0x284] ;  /* 0x0000a10000067ab9 */ /* 0x000fe20000000800 */
[----:B------:R-:W-:Y:S01]  /*2040*/  IMAD.SHL.U32 R22, R22, 0x40, RZ ;  /* 0x0000004016167824 */ /* 0x000fe200078e00ff */
[----:B------:R-:W-:Y:S01]  /*2050*/  SHF.R.S32.HI R71, RZ, 0x1f, R2 ;  /* 0x0000001fff477819 */ /* 0x000fe20000011402 */
[----:B------:R-:W-:Y:S01]  /*2060*/  ULDC.64 UR4, c[0x0][0x5d0] ;  /* 0x0001740000047ab9 */ /* 0x000fe20000000a00 */
[----:B------:R-:W-:Y:S01]  /*2070*/  ISETP.GE.AND P0, PT, R0, UR6, PT ;  /* 0x0000000600007c0c */ /* 0x000fe2000bf06270 */
[----:B------:R-:W-:Y:S01]  /*2080*/  IMAD.WIDE.U32 R4, R2, UR4, R8 ;  /* 0x0000000402047c25 */ /* 0x000fe2000f8e0008 */
[----:B------:R-:W-:Y:S02]  /*2090*/  SHF.R.S32.HI R70, RZ, 0x1f, R22 ;  /* 0x0000001fff467819 */ /* 0x000fe40000011416 */
[C---:B------:R-:W-:Y:S01]  /*20a0*/  ISETP.GE.OR P0, PT, R22.reuse, R15, P0 ;  /* 0x0000000f1600720c */ /* 0x040fe20000706670 */
[----:B------:R-:W-:Y:S01]  /*20b0*/  IMAD R3, R71, UR4, RZ ;  /* 0x0000000447037c24 */ /* 0x000fe2000f8e02ff */
[----:B------:R-:W-:-:S03]  /*20c0*/  IADD3 R4, P1, R22, R4, RZ ;  /* 0x0000000416047210 */ /* 0x000fc60007f3e0ff */
[----:B------:R-:W-:-:S05]  /*20d0*/  IMAD R3, R2, UR5, R3 ;  /* 0x0000000502037c24 */ /* 0x000fca000f8e0203 */
[----:B------:R-:W-:-:S03]  /*20e0*/  IADD3.X R5, R70, R5, R3, P1, !PT ;  /* 0x0000000546057210 */ /* 0x000fc60000ffe403 */
[----:B------:R-:W-:Y:S05]  /*20f0*/  @P0 BRA `(.L_x_36) ;  /* 0x0000001c00200947 */ /* 0x000fea0003800000 */
[----:B------:R-:W1:Y:S01]  /*2100*/  LDC.64 R10, c[0x0][0x5c8] ;  /* 0x00017200ff0a7b82 */ /* 0x000e620000000a00 */
[----:B0-----:R-:W-:Y:S01]  /*2110*/  IMAD.WIDE R12, R19, 0x40, R60 ;  /* 0x00000040130c7825 */ /* 0x001fe200078e023c */
[----:B------:R-:W-:Y:S01]  /*2120*/  ULDC.64 UR4, c[0x0][0x5c0] ;  /* 0x0001700000047ab9 */ /* 0x000fe20000000a00 */
[----:B------:R-:W-:Y:S02]  /*2130*/  BSSY B0, `(.L_x_36) ;  /* 0x00001c4000007945 */ /* 0x000fe40003800000 */
[----:B------:R-:W-:Y:S02]  /*2140*/  IMAD.IADD R72, R67, 0x1, -R0 ;  /* 0x0000000143487824 */ /* 0x000fe400078e0a00 */
[-C--:B-1----:R-:W-:Y:S02]  /*2150*/  IMAD R3, R13, R10.reuse, RZ ;  /* 0x0000000a0d037224 */ /* 0x082fe400078e02ff */
[----:B------:R-:W-:-:S04]  /*2160*/  IMAD.WIDE.U32 R4, R12, R10, R4 ;  /* 0x0000000a0c047225 */ /* 0x000fc800078e0004 */
[----:B------:R-:W-:Y:S01]  /*2170*/  IMAD R3, R12, R11, R3 ;  /* 0x0000000b0c037224 */ /* 0x000fe200078e0203 */
[----:B------:R-:W-:-:S03]  /*2180*/  IADD3 R6, P0, R4, UR4, RZ ;  /* 0x0000000404067c10 */ /* 0x000fc6000ff1e0ff */
[----:B------:R-:W-:Y:S01]  /*2190*/  IMAD.IADD R3, R5, 0x1, R3 ;  /* 0x0000000105037824 */ /* 0x000fe200078e0203 */
[----:B------:R-:W-:-:S04]  /*21a0*/  LEA R4, P1, R10, R6, 0x3 ;  /* 0x000000060a047211 */ /* 0x000fc800078218ff */
[----:B------:R-:W-:Y:S01]  /*21b0*/  IADD3.X R7, R3, UR5, RZ, P0, !PT ;  /* 0x0000000503077c10 */ /* 0x000fe200087fe4ff */
[----:B------:R-:W-:Y:S01]  /*21c0*/  IMAD R3, R62, -0x2, R15 ;  /* 0xfffffffe3e037824 */ /* 0x000fe200078e020f */
[----:B-----5:R-:W-:Y:S02]  /*21d0*/  ISETP.NE.AND P0, PT, R59, RZ, PT ;  /* 0x000000ff3b00720c */ /* 0x020fe40003f05270 */
[----:B------:R-:W-:Y:S01]  /*21e0*/  LEA.HI.X R5, R10, R7, R11, 0x3, P1 ;  /* 0x000000070a057211 */ /* 0x000fe200008f1c0b */
[----:B------:R-:W-:-:S10]  /*21f0*/  IMAD.IADD R73, R3, 0x1, -R22 ;  /* 0x0000000103497824 */ /* 0x000fd400078e0a16 */
[----:B------:R-:W-:Y:S05]  /*2200*/  @!P0 BRA `(.L_x_37) ;  /* 0x0000001400188947 */ /* 0x000fea0003800000 */
[----:B------:R-:W0:Y:S01]  /*2210*/  LDC.64 R14, c[0x0][0x5b0] ;  /* 0x00016c00ff0e7b82 */ /* 0x000e220000000a00 */
[----:B------:R-:W-:Y:S01]  /*2220*/  ULDC.64 UR4, c[0x0][0x5b8] ;  /* 0x00016e0000047ab9 */ /* 0x000fe20000000a00 */
[----:B------:R-:W-:Y:S01]  /*2230*/  ISETP.GE.AND P3, PT, R73, 0x1, PT ;  /* 0x000000014900780c */ /* 0x000fe20003f66270 */
[----:B------:R-:W-:Y:S01]  /*2240*/  IMAD.WIDE.U32 R8, R2, UR4, R8 ;  /* 0x0000000402087c25 */ /* 0x000fe2000f8e0008 */
[----:B------:R-:W-:Y:S02]  /*2250*/  BSSY B1, `(.L_x_38) ;  /* 0x000000e000017945 */ /* 0x000fe40003800000 */
[----:B------:R-:W-:Y:S01]  /*2260*/  ISETP.LT.OR P1, PT, R72, 0x1, !P3 ;  /* 0x000000014800780c */ /* 0x000fe20005f21670 */
[----:B------:R-:W-:Y:S01]  /*2270*/  IMAD R3, R71, UR4, RZ ;  /* 0x0000000447037c24 */ /* 0x000fe2000f8e02ff */
[----:B------:R-:W1:Y:S01]  /*2280*/  LDC.64 R20, c[0x0][0x5a8] ;  /* 0x00016a00ff147b82 */ /* 0x000e620000000a00 */
[----:B------:R-:W-:Y:S02]  /*2290*/  IADD3 R10, P0, R22, R8, RZ ;  /* 0x00000008160a7210 */ /* 0x000fe40007f1e0ff */
[----:B------:R-:W-:-:S05]  /*22a0*/  IMAD R3, R2, UR5, R3 ;  /* 0x0000000502037c24 */ /* 0x000fca000f8e0203 */
[----:B------:R-:W-:Y:S01]  /*22b0*/  IADD3.X R11, R70, R9, R3, P0, !PT ;  /* 0x00000009460b7210 */ /* 0x000fe200007fe403 */
[-C--:B0-----:R-:W-:Y:S02]  /*22c0*/  IMAD R0, R13, R14.reuse, RZ ;  /* 0x0000000e0d007224 */ /* 0x081fe400078e02ff */
[----:B------:R-:W-:-:S04]  /*22d0*/  IMAD.WIDE.U32 R2, R12, R14, R10 ;  /* 0x0000000e0c027225 */ /* 0x000fc800078e000a */
[----:B------:R-:W-:Y:S01]  /*22e0*/  IMAD R19, R12, R15, R0 ;  /* 0x0000000f0c137224 */ /* 0x000fe200078e0200 */
[----:B-1----:R-:W-:-:S04]  /*22f0*/  IADD3 R2, P0, R2, R20, RZ ;  /* 0x0000001402027210 */ /* 0x002fc80007f1e0ff */
[----:B------:R-:W-:Y:S01]  /*2300*/  IADD3.X R3, R21, R3, R19, P0, !PT ;  /* 0x0000000315037210 */ /* 0x000fe200007fe413 */
[----:B------:R-:W-:Y:S08]  /*2310*/  @P1 BRA `(.L_x_39) ;  /* 0x0000000000041947 */ /* 0x000ff00003800000 */
[----:B------:R0:W5:Y:S02]  /*2320*/  LDG.E.U8 R68, desc[UR36][R2.64] ;  /* 0x0000002402447981 */ /* 0x000164000c1e1100 */
.L_x_39:
[----:B------:R-:W-:Y:S05]  /*2330*/  BSYNC B1 ;  /* 0x0000000000017941 */ /* 0x000fea0003800000 */
.L_x_38:
[----:B-----5:R-:W-:Y:S01]  /*2340*/  LOP3.LUT R0, R68, 0xffff, RZ, 0xc0, !PT ;  /* 0x0000ffff44007812 */ /* 0x020fe200078ec0ff */
[C---:B------:R-:W-:Y:S01]  /*2350*/  IMAD.SHL.U32 R8, R14.reuse, 0x8, RZ ;  /* 0x000000080e087824 */ /* 0x040fe200078e00ff */
[----:B------:R-:W-:Y:S01]  /*2360*/  SHF.L.U64.HI R9, R14, 0x3, R15 ;  /* 0x000000030e097819 */ /* 0x000fe2000001020f */
[----:B------:R-:W-:Y:S01]  /*2370*/  BSSY B1, `(.L_x_40) ;  /* 0x000000e000017945 */ /* 0x000fe20003800000 */
[----:B------:R-:W-:Y:S02]  /*2380*/  PRMT R0, R0, 0x8880, RZ ;  /* 0x0000888000007816 */ /* 0x000fe400000000ff */
[----:B------:R-:W-:Y:S01]  /*2390*/  ISETP.GE.AND P2, PT, R73, 0x2, PT ;  /* 0x000000024900780c */ /* 0x000fe20003f46270 */
[----:B------:R-:W-:-:S03]  /*23a0*/  IMAD.WIDE.U32 R8, R12, R14, R8 ;  /* 0x0000000e0c087225 */ /* 0x000fc600078e0008 */
[----:B------:R-:W-:Y:S01]  /*23b0*/  ISETP.LT.OR P0, PT, R72, 0x1, !P2 ;  /* 0x000000014800780c */ /* 0x000fe20005701670 */
[----:B------:R-:W-:Y:S01]  /*23c0*/  IMAD R13, R0, R59, RZ ;  /* 0x0000003b000d7224 */ /* 0x000fe200078e02ff */
[----:B------:R-:W-:Y:S01]  /*23d0*/  IADD3 R8, P4, P5, R10, R20, R8 ;  /* 0x000000140a087210 */ /* 0x000fe20007d9e008 */
[----:B------:R-:W-:Y:S02]  /*23e0*/  IMAD.IADD R12, R19, 0x1, R9 ;  /* 0x00000001130c7824 */ /* 0x000fe400078e0209 */
[----:B------:R-:W-:-:S05]  /*23f0*/  @!P1 IMAD R15, R24, R58, R13 ;  /* 0x0000003a180f9224 */ /* 0x000fca00078e020d */
[----:B------:R1:W-:Y:S03]  /*2400*/  @!P1 STG.E.U8 desc[UR36][R6.64], R15 ;  /* 0x0000000f06009986 */ /* 0x0003e6000c101124 */
[----:B------:R-:W-:Y:S05]  /*2410*/  @P0 BRA `(.L_x_41) ;  /* 0x00000000000c0947 */ /* 0x000fea0003800000 */
[----:B------:R-:W2:Y:S02]  /*2420*/  LDG.E.U8 R68, desc[UR36][R2.64+0x1] ;  /* 0x0000012402447981 */ /* 0x000ea4000c1e1100 */
[----:B--2---:R-:W-:-:S05]  /*2430*/  PRMT R0, R68, 0x8880, RZ ;  /* 0x0000888044007816 */ /* 0x004fca00000000ff */
[----:B------:R-:W-:-:S07]  /*2440*/  IMAD R13, R0, R59, RZ ;  /* 0x0000003b000d7224 */ /* 0x000fce00078e02ff */
.L_x_41:
[----:B------:R-:W-:Y:S05]  /*2450*/  BSYNC B1 ;  /* 0x0000000000017941 */ /* 0x000fea0003800000 */
.L_x_40:
[C---:B------:R-:W-:Y:S01]  /*2460*/  ISETP.LT.OR P3, PT, R72.reuse, 0x9, !P3 ;  /* 0x000000094800780c */ /* 0x040fe20005f61670 */
[----:B------:R-:W-:Y:S01]  /*2470*/  @!P0 IMAD R25, R25, R58, R13 ;  /* 0x0000003a19198224 */ /* 0x000fe200078e020d */
[----:B------:R-:W-:Y:S01]  /*2480*/  ISETP.GE.AND P1, PT, R73, 0x9, PT ;  /* 0x000000094900780c */ /* 0x000fe20003f26270 */
[----:B------:R-:W-:Y:S01]  /*2490*/  BSSY B1, `(.L_x_42) ;  /* 0x000000b000017945 */ /* 0x000fe20003800000 */
[----:B------:R-:W-:Y:S02]  /*24a0*/  IADD3.X R9, R11, R21, R12, P4, P5 ;  /* 0x000000150b097210 */ /* 0x000fe400027ea40c */
[----:B------:R2:W-:Y:S01]  /*24b0*/  @!P0 STG.E.U8 desc[UR36][R6.64+0x1], R25 ;  /* 0x0000011906008986 */ /* 0x0005e2000c101124 */
[----:B------:R-:W-:Y:S02]  /*24c0*/  ISETP.GE.AND P0, PT, R73, 0xa, PT ;  /* 0x0000000a4900780c */ /* 0x000fe40003f06270 */
[C---:B------:R-:W-:Y:S02]  /*24d0*/  ISETP.LT.OR P2, PT, R72.reuse, 0x9, !P2 ;  /* 0x000000094800780c */ /* 0x040fe40005741670 */
[----:B------:R-:W-:-:S02]  /*24e0*/  ISETP.LT.OR P5, PT, R72, 0x1, !P1 ;  /* 0x000000014800780c */ /* 0x000fc40004fa1670 */
[----:B------:R-:W-:Y:S01]  /*24f0*/  ISETP.LT.OR P4, PT, R72, 0x1, !P0 ;  /* 0x000000014800780c */ /* 0x000fe20004781670 */
[----:B------:R-:W-:-:S12]  /*2500*/  @P3 BRA `(.L_x_43) ;  /* 0x00000000000c3947 */ /* 0x000fd80003800000 */
[----:B------:R-:W3:Y:S02]  /*2510*/  LDG.E.U8 R68, desc[UR36][R8.64] ;  /* 0x0000002408447981 */ /* 0x000ee4000c1e1100 */
[----:B---3--:R-:W-:-:S05]  /*2520*/  PRMT R0, R68, 0x8880, RZ ;  /* 0x0000888044007816 */ /* 0x008fca00000000ff */
[----:B------:R-:W-:-:S07]  /*2530*/  IMAD R13, R0, R59, RZ ;  /* 0x0000003b000d7224 */ /* 0x000fce00078e02ff */
.L_x_43:
[----:B------:R-:W-:Y:S05]  /*2540*/  BSYNC B1 ;  /* 0x0000000000017941 */ /* 0x000fea0003800000 */
.L_x_42:
[----:B------:R-:W-:Y:S01]  /*2550*/  @!P3 IMAD R11, R26, R58, R13 ;  /* 0x0000003a1a0bb224 */ /* 0x000fe200078e020d */
[----:B------:R-:W-:Y:S04]  /*2560*/  BSSY B1, `(.L_x_44) ;  /* 0x0000006000017945 */ /* 0x000fe80003800000 */
[----:B------:R3:W-:Y:S01]  /*2570*/  @!P3 STG.E.U8 desc[UR36][R4.64], R11 ;  /* 0x0000000b0400b986 */ /* 0x0007e2000c101124 */
[----:B------:R-:W-:Y:S05]  /*2580*/  @P2 BRA `(.L_x_45) ;  /* 0x00000000000c2947 */ /* 0x000fea0003800000 */
[----:B------:R-:W4:Y:S02]  /*2590*/  LDG.E.U8 R68, desc[UR36][R8.64+0x1] ;  /* 0x0000012408447981 */ /* 0x000f24000c1e1100 */
[----:B----4-:R-:W-:-:S05]  /*25a0*/  PRMT R0, R68, 0x8880, RZ ;  /* 0x0000888044007816 */ /* 0x010fca00000000ff */
[----:B------:R-:W-:-:S07]  /*25b0*/  IMAD R13, R0, R59, RZ ;  /* 0x0000003b000d7224 */ /* 0x000fce00078e02ff */
.L_x_45:
[----:B------:R-:W-:Y:S05]  /*25c0*/  BSYNC B1 ;  /* 0x0000000000017941 */ /* 0x000fea0003800000 */
.L_x_44:
[----:B------:R-:W-:Y:S01]  /*25d0*/  @!P2 IMAD R27, R27, R58, R13 ;  /* 0x0000003a1b1ba224 */ /* 0x000fe200078e020d */
[----:B------:R-:W-:Y:S04]  /*25e0*/  BSSY B1, `(.L_x_46) ;  /* 0x0000006000017945 */ /* 0x000fe80003800000 */
[----:B------:R4:W-:Y:S01]  /*25f0*/  @!P2 STG.E.U8 desc[UR36][R4.64+0x1], R27 ;  /* 0x0000011b0400a986 */ /* 0x0009e2000c101124 */
[----:B------:R-:W-:Y:S05]  /*2600*/  @P5 BRA `(.L_x_47) ;  /* 0x00000000000c5947 */ /* 0x000fea0003800000 */
[----:B------:R-:W5:Y:S02]  /*2610*/  LDG.E.U8 R68, desc[UR36][R2.64+0x8] ;  /* 0x0000082402447981 */ /* 0x000f64000c1e1100 */
[----:B-----5:R-:W-:-:S05]  /*2620*/  PRMT R0, R68, 0x8880, RZ ;  /* 0x0000888044007816 */ /* 0x020fca00000000ff */
[----:B------:R-:W-:-:S07]  /*2630*/  IMAD R13, R0, R59, RZ ;  /* 0x0000003b000d7224 */ /* 0x000fce00078e02ff */
.L_x_47:
[----:B------:R-:W-:Y:S05]  /*2640*/  BSYNC B1 ;  /* 0x0000000000017941 */ /* 0x000fea0003800000 */
.L_x_46:
[----:B---3--:R-:W-:Y:S01]  /*2650*/  @!P5 IMAD R11, R28, R58, R13 ;  /* 0x0000003a1c0bd224 */ /* 0x008fe200078e020d */
[----:B------:R-:W-:Y:S04]  /*2660*/  BSSY B1, `(.L_x_48) ;  /* 0x0000006000017945 */ /* 0x000fe80003800000 */
[----:B------:R3:W-:Y:S01]  /*2670*/  @!P5 STG.E.U8 desc[UR36][R6.64+0x8], R11 ;  /* 0x0000080b0600d986 */ /* 0x0007e2000c101124 */
[----:B------:R-:W-:Y:S05]  /*2680*/  @P4 BRA `(.L_x_49) ;  /* 0x00000000000c4947 */ /* 0x000fea0003800000 */
[----:B------:R-:W5:Y:S02]  /*2690*/  LDG.E.U8 R68, desc[UR36][R2.64+0x9] ;  /* 0x0000092402447981 */ /* 0x000f64000c1e1100 */
[----:B-----5:R-:W-:-:S05]  /*26a0*/  PRMT R0, R68, 0x8880, RZ ;  /* 0x0000888044007816 */ /* 0x020fca00000000ff */
[----:B------:R-:W-:-:S07]  /*26b0*/  IMAD R13, R0, R59, RZ ;  /* 0x0000003b000d7224 */ /* 0x000fce00078e02ff */
.L_x_49:
[----:B------:R-:W-:Y:S05]  /*26c0*/  BSYNC B1 ;  /* 0x0000000000017941 */ /* 0x000fea0003800000 */
.L_x_48:
[C---:B------:R-:W-:Y:S01]  /*26d0*/  ISETP.LT.OR P1, PT, R72.reuse, 0x9, !P1 ;  /* 0x000000094800780c */ /* 0x040fe20004f21670 */
[----:B------:R-:W-:Y:S01]  /*26e0*/  @!P4 IMAD R29, R29, R58, R13 ;  /* 0x0000003a1d1dc224 */ /* 0x000fe200078e020d */
[C---:B------:R-:W-:Y:S01]  /*26f0*/  ISETP.GE.AND P3, PT, R73.reuse, 0x11, PT ;  /* 0x000000114900780c */ /* 0x040fe20003f66270 */
[----:B------:R-:W-:Y:S01]  /*2700*/  BSSY B1, `(.L_x_50) ;  /* 0x000000a000017945 */ /* 0x000fe20003800000 */
[----:B------:R-:W-:Y:S02]  /*2710*/  ISETP.GE.AND P2, PT, R73, 0x12, PT ;  /* 0x000000124900780c */ /* 0x000fe40003f46270 */
[----:B------:R0:W-:Y:S01]  /*2720*/  @!P4 STG.E.U8 desc[UR36][R6.64+0x9], R29 ;  /* 0x0000091d0600c986 */ /* 0x0001e2000c101124 */
[C---:B------:R-:W-:Y:S02]  /*2730*/  ISETP.LT.OR P0, PT, R72.reuse, 0x9, !P0 ;  /* 0x000000094800780c */ /* 0x040fe40004701670 */
[C---:B------:R-:W-:Y:S02]  /*2740*/  ISETP.LT.OR P5, PT, R72.reuse, 0x1, !P3 ;  /* 0x000000014800780c */ /* 0x040fe40005fa1670 */
[----:B------:R-:W-:-:S02]  /*2750*/  ISETP.LT.OR P4, PT, R72, 0x1, !P2 ;  /* 0x000000014800780c */ /* 0x000fc40005781670 */
[----:B------:R-:W-:Y:S11]  /*2760*/  @P1 BRA `(.L_x_51) ;  /* 0x00000000000c1947 */ /* 0x000ff60003800000 */
[----:B------:R-:W5:Y:S02]  /*2770*/  LDG.E.U8 R68, desc[UR36][R8.64+0x8] ;  /* 0x0000082408447981 */ /* 0x000f64000c1e1100 */
[----:B-----5:R-:W-:-:S05]  /*2780*/  PRMT R0, R68, 0x8880, RZ ;  /* 0x0000888044007816 */ /* 0x020fca00000000ff */
[----:B------:R-:W-:-:S07]  /*2790*/  IMAD R13, R0, R59, RZ ;  /* 0x0000003b000d7224 */ /* 0x000fce00078e02ff */
.L_x_51:
[----:B------:R-:W-:Y:S05]  /*27a0*/  BSYNC B1 ;  /* 0x0000000000017941 */ /* 0x000fea0003800000 */
.L_x_50:
[----:B---3--:R-:W-:Y:S01]  /*27b0*/  @!P1 IMAD R11, R30, R58, R13 ;  /* 0x0000003a1e0b9224 */ /* 0x008fe200078e020d */
[----:B------:R-:W-:Y:S04]  /*27c0*/  BSSY B1, `(.L_x_52) ;  /* 0x0000006000017945 */ /* 0x000fe80003800000 */
[----:B------:R3:W-:Y:S01]  /*27d0*/  @!P1 STG.E.U8 desc[UR36][R4.64+0x8], R11 ;  /* 0x0000080b04009986 */ /* 0x0007e2000c101124 */
[----:B------:R-:W-:Y:S05]  /*27e0*/  @P0 BRA `(.L_x_53) ;  /* 0x00000000000c0947 */ /* 0x000fea0003800000 */
[----:B------:R-:W5:Y:S02]  /*27f0*/  LDG.E.U8 R68, desc[UR36][R8.64+0x9] ;  /* 0x0000092408447981 */ /* 0x000f64000c1e1100 */
[----:B-----5:R-:W-:-:S05]  /*2800*/  PRMT R0, R68, 0x8880, RZ ;  /* 0x0000888044007816 */ /* 0x020fca00000000ff */
[----:B------:R-:W-:-:S07]  /*2810*/  IMAD R13, R0, R59, RZ ;  /* 0x0000003b000d7224 */ /* 0x000fce00078e02ff */
.L_x_53:
[----:B------:R-:W-:Y:S05]  /*2820*/  BSYNC B1 ;  /* 0x0000000000017941 */ /* 0x000fea0003800000 */
.L_x_52:
[----:B------:R-:W-:Y:S01]  /*2830*/  @!P0 IMAD R31, R31, R58, R13 ;  /* 0x0000003a1f1f8224 */ /* 0x000fe200078e020d */
[----:B------:R-:W-:Y:S04]  /*2840*/  BSSY B1, `(.L_x_54) ;  /* 0x0000006000017945 */ /* 0x000fe80003800000 */
[----:B------:R0:W-:Y:S01]  /*2850*/  @!P0 STG.E.U8 desc[UR36][R4.64+0x9], R31 ;  /* 0x0000091f04008986 */ /* 0x0001e2000c101124 */
[----:B------:R-:W-:Y:S05]  /*2860*/  @P5 BRA `(.L_x_55) ;  /* 0x00000000000c5947 */ /* 0x000fea0003800000 */
[----:B------:R-:W5:Y:S02]  /*2870*/  LDG.E.U8 R68, desc[UR36][R2.64+0x10] ;  /* 0x0000102402447981 */ /* 0x000f64000c1e1100 */
[----:B-----5:R-:W-:-:S05]  /*2880*/  PRMT R0, R68, 0x8880, RZ ;  /* 0x0000888044007816 */ /* 0x020fca00000000ff */
[----:B------:R-:W-:-:S07]  /*2890*/  IMAD R13, R0, R59, RZ ;  /* 0x0000003b000d7224 */ /* 0x000fce00078e02ff */
.L_x_55:
[----:B------:R-:W-:Y:S05]  /*28a0*/  BSYNC B1 ;  /* 0x0000000000017941 */ /* 0x000fea0003800000 */
.L_x_54:
[----:B---3--:R-:W-:Y:S01]  /*28b0*/  @!P5 IMAD R11, R32, R58, R13 ;  /* 0x0000003a200bd224 */ /* 0x008fe200078e020d */
[----:B------:R-:W-:Y:S04]  /*28c0*/  BSSY B1, `(.L_x_56) ;  /* 0x0000006000017945 */ /* 0x000fe80003800000 */
[----:B------:R3:W-:Y:S01]  /*28d0*/  @!P5 STG.E.U8 desc[UR36][R6.64+0x10], R11 ;  /* 0x0000100b0600d986 */ /* 0x0007e2000c101124 */
[----:B------:R-:W-:Y:S05]  /*28e0*/  @P4 BRA `(.L_x_57) ;  /* 0x00000000000c4947 */ /* 0x000fea0003800000 */
[----:B------:R-:W5:Y:S02]  /*28f0*/  LDG.E.U8 R68, desc[UR36][R2.64+0x11] ;  /* 0x0000112402447981 */ /* 0x000f64000c1e1100 */
[----:B-----5:R-:W-:-:S05]  /*2900*/  PRMT R0, R68, 0x8880, RZ ;  /* 0x0000888044007816 */ /* 0x020fca00000000ff */
[----:B------:R-:W-:-:S07]  /*2910*/  IMAD R13, R0, R59, RZ ;  /* 0x0000003b000d7224 */ /* 0x000fce00078e02ff */
.L_x_57:
[----:B------:R-:W-:Y:S05]  /*2920*/  BSYNC B1 ;  /* 0x0000000000017941 */ /* 0x000fea0003800000 */
.L_x_56:
        /* <DEDUP_REMOVED lines=13> */
.L_x_59:
[----:B------:R-:W-:Y:S05]  /*2a00*/  BSYNC B1 ;  /* 0x0000000000017941 */ /* 0x000fea0003800000 */
.L_x_58:
[----:B---3--:R-:W-:Y:S01]  /*2a10*/  @!P3 IMAD R11, R34, R58, R13 ;  /* 0x0000003a220bb224 */ /* 0x008fe200078e020d */
[----:B------:R-:W-:Y:S04]  /*2a20*/  BSSY B1, `(.L_x_60) ;  /* 0x0000006000017945 */ /* 0x000fe80003800000 */
[----:B------:R3:W-:Y:S01]  /*2a30*/  @!P3 STG.E.U8 desc[UR36][R4.64+0x10], R11 ;  /* 0x0000100b0400b986 */ /* 0x0007e2000c101124 */
[----:B------:R-:W-:Y:S05]  /*2a40*/  @P2 BRA `(.L_x_61) ;  /* 0x00000000000c2947 */ /* 0x000fea0003800000 */
[----:B------:R-:W5:Y:S02]  /*2a50*/  LDG.E.U8 R68, desc[UR36][R8.64+0x11] ;  /* 0x0000112408447981 */ /* 0x000f64000c1e1100 */
[----:B-----5:R-:W-:-:S05]  /*2a60*/  PRMT R0, R68, 0x8880, RZ ;  /* 0x0000888044007816 */ /* 0x020fca00000000ff */
[----:B------:R-:W-:-:S07]  /*2a70*/  IMAD R13, R0, R59, RZ ;  /* 0x0000003b000d7224 */ /* 0x000fce00078e02ff */
.L_x_61:
[----:B------:R-:W-:Y:S05]  /*2a80*/  BSYNC B1 ;  /* 0x0000000000017941 */ /* 0x000fea0003800000 */
.L_x_60:
[----:B------:R-:W-:Y:S01]  /*2a90*/  @!P2 IMAD R35, R35, R58, R13 ;  /* 0x0000003a2323a224 */ /* 0x000fe200078e020d */
[----:B------:R-:W-:Y:S04]  /*2aa0*/  BSSY B1, `(.L_x_62) ;  /* 0x0000006000017945 */ /* 0x000fe80003800000 */
[----:B------:R0:W-:Y:S01]  /*2ab0*/  @!P2 STG.E.U8 desc[UR36][R4.64+0x11], R35 ;  /* 0x000011230400a986 */ /* 0x0001e2000c101124 */
[----:B------:R-:W-:Y:S05]  /*2ac0*/  @P5 BRA `(.L_x_63) ;  /* 0x00000000000c5947 */ /* 0x000fea0003800000 */
[----:B------:R-:W5:Y:S02]  /*2ad0*/  LDG.E.U8 R68, desc[UR36][R2.64+0x18] ;  /* 0x0000182402447981 */ /* 0x000f64000c1e1100 */
[----:B-----5:R-:W-:-:S05]  /*2ae0*/  PRMT R0, R68, 0x8880, RZ ;  /* 0x0000888044007816 */ /* 0x020fca00000000ff */
[----:B------:R-:W-:-:S07]  /*2af0*/  IMAD R13, R0, R59, RZ ;  /* 0x0000003b000d7224 */ /* 0x000fce00078e02ff */
.L_x_63:
[----:B------:R-:W-:Y:S05]  /*2b00*/  BSYNC B1 ;  /* 0x0000000000017941 */ /* 0x000fea0003800000 */
.L_x_62:
[----:B---3--:R-:W-:Y:S01]  /*2b10*/  @!P5 IMAD R11, R36, R58, R13 ;  /* 0x0000003a240bd224 */ /* 0x008fe200078e020d */
[----:B------:R-:W-:Y:S04]  /*2b20*/  BSSY B1, `(.L_x_64) ;  /* 0x0000006000017945 */ /* 0x000fe80003800000 */
[----:B------:R3:W-:Y:S01]  /*2b30*/  @!P5 STG.E.U8 desc[UR36][R6.64+0x18], R11 ;  /* 0x0000180b0600d986 */ /* 0x0007e2000c101124 */
[----:B------:R-:W-:Y:S05]  /*2b40*/  @P4 BRA `(.L_x_65) ;  /* 0x00000000000c4947 */ /* 0x000fea0003800000 */
[----:B------:R-:W5:Y:S02]  /*2b50*/  LDG.E.U8 R68, desc[UR36][R2.64+0x19] ;  /* 0x0000192402447981 */ /* 0x000f64000c1e1100 */
[----:B-----5:R-:W-:-:S05]  /*2b60*/  PRMT R0, R68, 0x8880, RZ ;  /* 0x0000888044007816 */ /* 0x020fca00000000ff */
[----:B------:R-:W-:-:S07]  /*2b70*/  IMAD R13, R0, R59, RZ ;  /* 0x0000003b000d7224 */ /* 0x000fce00078e02ff */
.L_x_65:
[----:B------:R-:W-:Y:S05]  /*2b80*/  BSYNC B1 ;  /* 0x0000000000017941 */ /* 0x000fea0003800000 */
.L_x_64:
        /* <DEDUP_REMOVED lines=13> */
.L_x_67:
[----:B------:R-:W-:Y:S05]  /*2c60*/  BSYNC B1 ;  /* 0x0000000000017941 */ /* 0x000fea0003800000 */
.L_x_66:
[----:B---3--:R-:W-:Y:S01]  /*2c70*/  @!P1 IMAD R11, R38, R58, R13 ;  /* 0x0000003a260b9224 */ /* 0x008fe200078e020d */
[----:B------:R-:W-:Y:S04]  /*2c80*/  BSSY B1, `(.L_x_68) ;  /* 0x0000006000017945 */ /* 0x000fe80003800000 */
[----:B------:R3:W-:Y:S01]  /*2c90*/  @!P1 STG.E.U8 desc[UR36][R4.64+0x18], R11 ;  /* 0x0000180b04009986 */ /* 0x0007e2000c101124 */
[----:B------:R-:W-:Y:S05]  /*2ca0*/  @P4 BRA `(.L_x_69) ;  /* 0x00000000000c4947 */ /* 0x000fea0003800000 */
[----:B------:R-:W5:Y:S02]  /*2cb0*/  LDG.E.U8 R68, desc[UR36][R8.64+0x19] ;  /* 0x0000192408447981 */ /* 0x000f64000c1e1100 */
[----:B-----5:R-:W-:-:S05]  /*2cc0*/  PRMT R0, R68, 0x8880, RZ ;  /* 0x0000888044007816 */ /* 0x020fca00000000ff */
[----:B------:R-:W-:-:S07]  /*2cd0*/  IMAD R13, R0, R59, RZ ;  /* 0x0000003b000d7224 */ /* 0x000fce00078e02ff */
.L_x_69:
[----:B------:R-:W-:Y:S05]  /*2ce0*/  BSYNC B1 ;  /* 0x0000000000017941 */ /* 0x000fea0003800000 */
.L_x_68:
[----:B------:R-:W-:Y:S01]  /*2cf0*/  @!P4 IMAD R39, R39, R58, R13 ;  /* 0x0000003a2727c224 */ /* 0x000fe200078e020d */
[----:B------:R-:W-:Y:S04]  /*2d00*/  BSSY B1, `(.L_x_70) ;  /* 0x0000006000017945 */ /* 0x000fe80003800000 */
[----:B------:R0:W-:Y:S01]  /*2d10*/  @!P4 STG.E.U8 desc[UR36][R4.64+0x19], R39 ;  /* 0x000019270400c986 */ /* 0x0001e2000c101124 */
[----:B------:R-:W-:Y:S05]  /*2d20*/  @P5 BRA `(.L_x_71) ;  /* 0x00000000000c5947 */ /* 0x000fea0003800000 */
[----:B------:R-:W5:Y:S02]  /*2d30*/  LDG.E.U8 R68, desc[UR36][R2.64+0x20] ;  /* 0x0000202402447981 */ /* 0x000f64000c1e1100 */
[----:B-----5:R-:W-:-:S05]  /*2d40*/  PRMT R0, R68, 0x8880, RZ ;  /* 0x0000888044007816 */ /* 0x020fca00000000ff */
[----:B------:R-:W-:-:S07]  /*2d50*/  IMAD R13, R0, R59, RZ ;  /* 0x0000003b000d7224 */ /* 0x000fce00078e02ff */
.L_x_71:
[----:B------:R-:W-:Y:S05]  /*2d60*/  BSYNC B1 ;  /* 0x0000000000017941 */ /* 0x000fea0003800000 */
.L_x_70:
[----:B---3--:R-:W-:Y:S01]  /*2d70*/  @!P5 IMAD R11, R40, R58, R13 ;  /* 0x0000003a280bd224 */ /* 0x008fe200078e020d */
[----:B------:R-:W-:Y:S04]  /*2d80*/  BSSY B1, `(.L_x_72) ;  /* 0x0000006000017945 */ /* 0x000fe80003800000 */
[----:B------:R3:W-:Y:S01]  /*2d90*/  @!P5 STG.E.U8 desc[UR36][R6.64+0x20], R11 ;  /* 0x0000200b0600d986 */ /* 0x0007e2000c101124 */
[----:B------:R-:W-:Y:S05]  /*2da0*/  @P0 BRA `(.L_x_73) ;  /* 0x00000000000c0947 */ /* 0x000fea0003800000 */
[----:B------:R-:W5:Y:S02]  /*2db0*/  LDG.E.U8 R68, desc[UR36][R2.64+0x21] ;  /* 0x0000212402447981 */ /* 0x000f64000c1e1100 */
[----:B-----5:R-:W-:-:S05]  /*2dc0*/  PRMT R0, R68, 0x8880, RZ ;  /* 0x0000888044007816 */ /* 0x020fca00000000ff */
[----:B------:R-:W-:-:S07]  /*2dd0*/  IMAD R13, R0, R59, RZ ;  /* 0x0000003b000d7224 */ /* 0x000fce00078e02ff */
.L_x_73:
[----:B------:R-:W-:Y:S05]  /*2de0*/  BSYNC B1 ;  /* 0x0000000000017941 */ /* 0x000fea0003800000 */
.L_x_72:
        /* <DEDUP_REMOVED lines=13> */
.L_x_75:
[----:B------:R-:W-:Y:S05]  /*2ec0*/  BSYNC B1 ;  /* 0x0000000000017941 */ /* 0x000fea0003800000 */
.L_x_74:
[----:B---3--:R-:W-:Y:S01]  /*2ed0*/  @!P3 IMAD R11, R42, R58, R13 ;  /* 0x0000003a2a0bb224 */ /* 0x008fe200078e020d */
[----:B------:R-:W-:Y:S04]  /*2ee0*/  BSSY B1, `(.L_x_76) ;  /* 0x0000006000017945 */ /* 0x000fe80003800000 */
[----:B------:R3:W-:Y:S01]  /*2ef0*/  @!P3 STG.E.U8 desc[UR36][R4.64+0x20], R11 ;  /* 0x0000200b0400b986 */ /* 0x0007e2000c101124 */
[----:B------:R-:W-:Y:S05]  /*2f00*/  @P2 BRA `(.L_x_77) ;  /* 0x00000000000c2947 */ /* 0x000fea0003800000 */
[----:B------:R-:W5:Y:S02]  /*2f10*/  LDG.E.U8 R68, desc[UR36][R8.64+0x21] ;  /* 0x0000212408447981 */ /* 0x000f64000c1e1100 */
[----:B-----5:R-:W-:-:S05]  /*2f20*/  PRMT R0, R68, 0x8880, RZ ;  /* 0x0000888044007816 */ /* 0x020fca00000000ff */
[----:B------:R-:W-:-:S07]  /*2f30*/  IMAD R13, R0, R59, RZ ;  /* 0x0000003b000d7224 */ /* 0x000fce00078e02ff */
.L_x_77:
[----:B------:R-:W-:Y:S05]  /*2f40*/  BSYNC B1 ;  /* 0x0000000000017941 */ /* 0x000fea0003800000 */
.L_x_76:
[----:B------:R-:W-:Y:S01]  /*2f50*/  @!P2 IMAD R43, R43, R58, R13 ;  /* 0x0000003a2b2ba224 */ /* 0x000fe200078e020d */
[----:B------:R-:W-:Y:S04]  /*2f60*/  BSSY B1, `(.L_x_78) ;  /* 0x0000006000017945 */ /* 0x000fe80003800000 */
[----:B------:R0:W-:Y:S01]  /*2f70*/  @!P2 STG.E.U8 desc[UR36][R4.64+0x21], R43 ;  /* 0x0000212b0400a986 */ /* 0x0001e2000c101124 */
[----:B------:R-:W-:Y:S05]  /*2f80*/  @P0 BRA `(.L_x_79) ;  /* 0x00000000000c0947 */ /* 0x000fea0003800000 */
[----:B------:R-:W5:Y:S02]  /*2f90*/  LDG.E.U8 R68, desc[UR36][R2.64+0x28] ;  /* 0x0000282402447981 */ /* 0x000f64000c1e1100 */
[----:B-----5:R-:W-:-:S05]  /*2fa0*/  PRMT R0, R68, 0x8880, RZ ;  /* 0x0000888044007816 */ /* 0x020fca00000000ff */
[----:B------:R-:W-:-:S07]  /*2fb0*/  IMAD R13, R0, R59, RZ ;  /* 0x0000003b000d7224 */ /* 0x000fce00078e02ff */
.L_x_79:
[----:B------:R-:W-:Y:S05]  /*2fc0*/  BSYNC B1 ;  /* 0x0000000000017941 */ /* 0x000fea0003800000 */
.L_x_78:
[----:B---3--:R-:W-:Y:S01]  /*2fd0*/  @!P0 IMAD R11, R44, R58, R13 ;  /* 0x0000003a2c0b8224 */ /* 0x008fe200078e020d */
[----:B------:R-:W-:Y:S04]  /*2fe0*/  BSSY B1, `(.L_x_80) ;  /* 0x0000006000017945 */ /* 0x000fe80003800000 */
[----:B------:R3:W-:Y:S01]  /*2ff0*/  @!P0 STG.E.U8 desc[UR36][R6.64+0x28], R11 ;  /* 0x0000280b06008986 */ /* 0x0007e2000c101124 */
[----:B------:R-:W-:Y:S05]  /*3000*/  @P5 BRA `(.L_x_81) ;  /* 0x00000000000c5947 */ /* 0x000fea0003800000 */
[----:B------:R-:W5:Y:S02]  /*3010*/  LDG.E.U8 R68, desc[UR36][R2.64+0x29] ;  /* 0x0000292402447981 */ /* 0x000f64000c1e1100 */
[----:B-----5:R-:W-:-:S05]  /*3020*/  PRMT R0, R68, 0x8880, RZ ;  /* 0x0000888044007816 */ /* 0x020fca00000000ff */
[----:B------:R-:W-:-:S07]  /*3030*/  IMAD R13, R0, R59, RZ ;  /* 0x0000003b000d7224 */ /* 0x000fce00078e02ff */
.L_x_81:
[----:B------:R-:W-:Y:S05]  /*3040*/  BSYNC B1 ;  /* 0x0000000000017941 */ /* 0x000fea0003800000 */
.L_x_80:
        /* <DEDUP_REMOVED lines=13> */
.L_x_83:
[----:B------:R-:W-:Y:S05]  /*3120*/  BSYNC B1 ;  /* 0x0000000000017941 */ /* 0x000fea0003800000 */
.L_x_82:
[----:B---3--:R-:W-:Y:S01]  /*3130*/  @!P4 IMAD R11, R46, R58, R13 ;  /* 0x0000003a2e0bc224 */ /* 0x008fe200078e020d */
[----:B------:R-:W-:Y:S04]  /*3140*/  BSSY B1, `(.L_x_84) ;  /* 0x0000006000017945 */ /* 0x000fe80003800000 */
[----:B------:R3:W-:Y:S01]  /*3150*/  @!P4 STG.E.U8 desc[UR36][R4.64+0x28], R11 ;  /* 0x0000280b0400c986 */ /* 0x0007e2000c101124 */
[----:B------:R-:W-:Y:S05]  /*3160*/  @P1 BRA `(.L_x_85) ;  /* 0x00000000000c1947 */ /* 0x000fea0003800000 */
[----:B------:R-:W5:Y:S02]  /*3170*/  LDG.E.U8 R68, desc[UR36][R8.64+0x29] ;  /* 0x0000292408447981 */ /* 0x000f64000c1e1100 */
[----:B-----5:R-:W-:-:S05]  /*3180*/  PRMT R0, R68, 0x8880, RZ ;  /* 0x0000888044007816 */ /* 0x020fca00000000ff */
[----:B------:R-:W-:-:S07]  /*3190*/  IMAD R13, R0, R59, RZ ;  /* 0x0000003b000d7224 */ /* 0x000fce00078e02ff */
.L_x_85:
[----:B------:R-:W-:Y:S05]  /*31a0*/  BSYNC B1 ;  /* 0x0000000000017941 */ /* 0x000fea0003800000 */
.L_x_84:
[----:B------:R-:W-:Y:S01]  /*31b0*/  @!P1 IMAD R47, R47, R58, R13 ;  /* 0x0000003a2f2f9224 */ /* 0x000fe200078e020d */
[----:B------:R-:W-:Y:S04]  /*31c0*/  BSSY B1, `(.L_x_86) ;  /* 0x0000006000017945 */ /* 0x000fe80003800000 */
[----:B------:R0:W-:Y:S01]  /*31d0*/  @!P1 STG.E.U8 desc[UR36][R4.64+0x29], R47 ;  /* 0x0000292f04009986 */ /* 0x0001e2000c101124 */
[----:B------:R-:W-:Y:S05]  /*31e0*/  @P3 BRA `(.L_x_87) ;  /* 0x00000000000c3947 */ /* 0x000fea0003800000 */
[----:B------:R-:W5:Y:S02]  /*31f0*/  LDG.E.U8 R68, desc[UR36][R2.64+0x30] ;  /* 0x0000302402447981 */ /* 0x000f64000c1e1100 */
[----:B-----5:R-:W-:-:S05]  /*3200*/  PRMT R0, R68, 0x8880, RZ ;  /* 0x0000888044007816 */ /* 0x020fca00000000ff */
[----:B------:R-:W-:-:S07]  /*3210*/  IMAD R13, R0, R59, RZ ;  /* 0x0000003b000d7224 */ /* 0x000fce00078e02ff */
.L_x_87:
[----:B------:R-:W-:Y:S05]  /*3220*/  BSYNC B1 ;  /* 0x0000000000017941 */ /* 0x000fea0003800000 */
.L_x_86:
[----:B---3--:R-:W-:Y:S01]  /*3230*/  @!P3 IMAD R11, R48, R58, R13 ;  /* 0x0000003a300bb224 */ /* 0x008fe200078e020d */
[----:B------:R-:W-:Y:S04]  /*3240*/  BSSY B1, `(.L_x_88) ;  /* 0x0000006000017945 */ /* 0x000fe80003800000 */
[----:B------:R3:W-:Y:S01]  /*3250*/  @!P3 STG.E.U8 desc[UR36][R6.64+0x30], R11 ;  /* 0x0000300b0600b986 */ /* 0x0007e2000c101124 */
[----:B------:R-:W-:Y:S05]  /*3260*/  @P5 BRA `(.L_x_89) ;  /* 0x00000000000c5947 */ /* 0x000fea0003800000 */
[----:B------:R-:W5:Y:S02]  /*3270*/  LDG.E.U8 R68, desc[UR36][R2.64+0x31] ;  /* 0x0000312402447981 */ /* 0x000f64000c1e1100 */
[----:B-----5:R-:W-:-:S05]  /*3280*/  PRMT R0, R68, 0x8880, RZ ;  /* 0x0000888044007816 */ /* 0x020fca00000000ff */
[----:B------:R-:W-:-:S07]  /*3290*/  IMAD R13, R0, R59, RZ ;  /* 0x0000003b000d7224 */ /* 0x000fce00078e02ff */
.L_x_89:
[----:B------:R-:W-:Y:S05]  /*32a0*/  BSYNC B1 ;  /* 0x0000000000017941 */ /* 0x000fea0003800000 */
.L_x_88:
        /* <DEDUP_REMOVED lines=9> */
[----:B------:R-:W-:Y:S01]  /*3340*/  ISETP.LT.OR P3, PT, R72, 0x9, !P3 ;  /* 0x000000094800780c */ /* 0x000fe20005f61670 */
[----:B------:R-:W-:-:S12]  /*3350*/  @P2 BRA `(.L_x_91) ;  /* 0x00000000000c2947 */ /* 0x000fd80003800000 */
[----:B------:R-:W5:Y:S02]  /*3360*/  LDG.E.U8 R68, desc[UR36][R8.64+0x30] ;  /* 0x0000302408447981 */ /* 0x000f64000c1e1100 */
[----:B-----5:R-:W-:-:S05]  /*3370*/  PRMT R0, R68, 0x8880, RZ ;  /* 0x0000888044007816 */ /* 0x020fca00000000ff */
[----:B------:R-:W-:-:S07]  /*3380*/  IMAD R13, R0, R59, RZ ;  /* 0x0000003b000d7224 */ /* 0x000fce00078e02ff */
.L_x_91:
[----:B------:R-:W-:Y:S05]  /*3390*/  BSYNC B1 ;  /* 0x0000000000017941 */ /* 0x000fea0003800000 */
.L_x_90:
[----:B---3--:R-:W-:Y:S01]  /*33a0*/  @!P2 IMAD R11, R50, R58, R13 ;  /* 0x0000003a320ba224 */ /* 0x008fe200078e020d */
[----:B------:R-:W-:Y:S04]  /*33b0*/  BSSY B1, `(.L_x_92) ;  /* 0x0000006000017945 */ /* 0x000fe80003800000 */
[----:B------:R3:W-:Y:S01]  /*33c0*/  @!P2 STG.E.U8 desc[UR36][R4.64+0x30], R11 ;  /* 0x0000300b0400a986 */ /* 0x0007e2000c101124 */
[----:B------:R-:W-:Y:S05]  /*33d0*/  @P0 BRA `(.L_x_93) ;  /* 0x00000000000c0947 */ /* 0x000fea0003800000 */
[----:B------:R-:W5:Y:S02]  /*33e0*/  LDG.E.U8 R68, desc[UR36][R8.64+0x31] ;  /* 0x0000312408447981 */ /* 0x000f64000c1e1100 */
[----:B-----5:R-:W-:-:S05]  /*33f0*/  PRMT R0, R68, 0x8880, RZ ;  /* 0x0000888044007816 */ /* 0x020fca00000000ff */
[----:B------:R-:W-:-:S07]  /*3400*/  IMAD R13, R0, R59, RZ ;  /* 0x0000003b000d7224 */ /* 0x000fce00078e02ff */
.L_x_93:
[----:B------:R-:W-:Y:S05]  /*3410*/  BSYNC B1 ;  /* 0x0000000000017941 */ /* 0x000fea0003800000 */
.L_x_92:
[----:B------:R-:W-:Y:S01]  /*3420*/  @!P0 IMAD R51, R51, R58, R13 ;  /* 0x0000003a33338224 */ /* 0x000fe200078e020d */
[----:B------:R-:W-:Y:S04]  /*3430*/  BSSY B1, `(.L_x_94) ;  /* 0x0000006000017945 */ /* 0x000fe80003800000 */
[----:B------:R0:W-:Y:S01]  /*3440*/  @!P0 STG.E.U8 desc[UR36][R4.64+0x31], R51 ;  /* 0x0000313304008986 */ /* 0x0001e2000c101124 */
[----:B------:R-:W-:Y:S05]  /*3450*/  @P5 BRA `(.L_x_95) ;  /* 0x00000000000c5947 */ /* 0x000fea0003800000 */
[----:B------:R-:W5:Y:S02]  /*3460*/  LDG.E.U8 R68, desc[UR36][R2.64+0x38] ;  /* 0x0000382402447981 */ /* 0x000f64000c1e1100 */
[----:B-----5:R-:W-:-:S05]  /*3470*/  PRMT R0, R68, 0x8880, RZ ;  /* 0x0000888044007816 */ /* 0x020fca00000000ff */
[----:B------:R-:W-:-:S07]  /*3480*/  IMAD R13, R0, R59, RZ ;  /* 0x0000003b000d7224 */ /* 0x000fce00078e02ff */
.L_x_95:
[----:B------:R-:W-:Y:S05]  /*3490*/  BSYNC B1 ;  /* 0x0000000000017941 */ /* 0x000fea0003800000 */
.L_x_94:
[----:B---3--:R-:W-:Y:S01]  /*34a0*/  @!P5 IMAD R11, R52, R58, R13 ;  /* 0x0000003a340bd224 */ /* 0x008fe200078e020d */
[----:B------:R-:W-:Y:S04]  /*34b0*/  BSSY B1, `(.L_x_96) ;  /* 0x0000006000017945 */ /* 0x000fe80003800000 */
[----:B------:R3:W-:Y:S01]  /*34c0*/  @!P5 STG.E.U8 desc[UR36][R6.64+0x38], R11 ;  /* 0x0000380b0600d986 */ /* 0x0007e2000c101124 */
[----:B------:R-:W-:Y:S05]  /*34d0*/  @P4 BRA `(.L_x_97) ;  /* 0x00000000000c4947 */ /* 0x000fea0003800000 */
[----:B------:R-:W5:Y:S02]  /*34e0*/  LDG.E.U8 R68, desc[UR36][R2.64+0x39] ;  /* 0x0000392402447981 */ /* 0x000f64000c1e1100 */
[----:B-----5:R-:W-:-:S05]  /*34f0*/  PRMT R0, R68, 0x8880, RZ ;  /* 0x0000888044007816 */ /* 0x020fca00000000ff */
[----:B------:R-:W-:-:S07]  /*3500*/  IMAD R13, R0, R59, RZ ;  /* 0x0000003b000d7224 */ /* 0x000fce00078e02ff */
.L_x_97:
[----:B------:R-:W-:Y:S05]  /*3510*/  BSYNC B1 ;  /* 0x0000000000017941 */ /* 0x000fea0003800000 */
.L_x_96:
[----:B------:R-:W-:Y:S01]  /*3520*/  @!P4 IMAD R53, R53, R58, R13 ;  /* 0x0000003a3535c224 */ /* 0x000fe200078e020d */
[----:B------:R-:W-:Y:S04]  /*3530*/  BSSY B1, `(.L_x_98) ;  /* 0x0000006000017945 */ /* 0x000fe80003800000 */
[----:B------:R0:W-:Y:S01]  /*3540*/  @!P4 STG.E.U8 desc[UR36][R6.64+0x39], R53 ;  /* 0x000039350600c986 */ /* 0x0001e2000c101124 */
[----:B------:R-:W-:Y:S05]  /*3550*/  @P3 BRA `(.L_x_99) ;  /* 0x00000000000c3947 */ /* 0x000fea0003800000 */
[----:B------:R-:W5:Y:S02]  /*3560*/  LDG.E.U8 R68, desc[UR36][R8.64+0x38] ;  /* 0x0000382408447981 */ /* 0x000f64000c1e1100 */
[----:B-----5:R-:W-:-:S05]  /*3570*/  PRMT R0, R68, 0x8880, RZ ;  /* 0x0000888044007816 */ /* 0x020fca00000000ff */
[----:B------:R-:W-:-:S07]  /*3580*/  IMAD R13, R0, R59, RZ ;  /* 0x0000003b000d7224 */ /* 0x000fce00078e02ff */
.L_x_99:
[----:B------:R-:W-:Y:S05]  /*3590*/  BSYNC B1 ;  /* 0x0000000000017941 */ /* 0x000fea0003800000 */
.L_x_98:
[----:B0-----:R-:W-:Y:S01]  /*35a0*/  @!P3 IMAD R3, R54, R58, R13 ;  /* 0x0000003a3603b224 */ /* 0x001fe200078e020d */
[----:B------:R-:W-:Y:S01]  /*35b0*/  ISETP.LT.OR P1, PT, R72, 0x9, !P1 ;  /* 0x000000094800780c */ /* 0x000fe20004f21670 */
[----:B------:R-:W-:Y:S03]  /*35c0*/  BSSY B1, `(.L_x_100) ;  /* 0x0000006000017945 */ /* 0x000fe60003800000 */
[----:B------:R0:W-:Y:S09]  /*35d0*/  @!P3 STG.E.U8 desc[UR36][R4.64+0x38], R3 ;  /* 0x000038030400b986 */ /* 0x0001f2000c101124 */
[----:B------:R-:W-:Y:S05]  /*35e0*/  @P1 BRA `(.L_x_101) ;  /* 0x00000000000c1947 */ /* 0x000fea0003800000 */
[----:B------:R-:W5:Y:S02]  /*35f0*/  LDG.E.U8 R68, desc[UR36][R8.64+0x39] ;  /* 0x0000392408447981 */ /* 0x000f64000c1e1100 */
[----:B-----5:R-:W-:-:S05]  /*3600*/  PRMT R0, R68, 0x8880, RZ ;  /* 0x0000888044007816 */ /* 0x020fca00000000ff */
[----:B------:R-:W-:-:S07]  /*3610*/  IMAD R13, R0, R59, RZ ;  /* 0x0000003b000d7224 */ /* 0x000fce00078e02ff */
.L_x_101:
[----:B------:R-:W-:Y:S05]  /*3620*/  BSYNC B1 ;  /* 0x0000000000017941 */ /* 0x000fea0003800000 */
.L_x_100:
[----:B------:R-:W-:Y:S01]  /*3630*/  IMAD R13, R55, R58, R13 ;  /* 0x0000003a370d7224 */ /* 0x000fe200078e020d */
[----:B------:R-:W-:Y:S06]  /*3640*/  @P1 BRA `(.L_x_102) ;  /* 0x0000000400c81947 */ /* 0x000fec0003800000 */
[----:B------:R0:W-:Y:S01]  /*3650*/  STG.E.U8 desc[UR36][R4.64+0x39], R13 ;  /* 0x0000390d04007986 */ /* 0x0001e2000c101124 */
[----:B------:R-:W-:Y:S05]  /*3660*/  BRA `(.L_x_102) ;  /* 0x0000000400c07947 */ /* 0x000fea0003800000 */
.L_x_37:
[C---:B------:R-:W-:Y:S02]  /*3670*/  ISETP.GE.AND P1, PT, R73.reuse, 0x1, PT ;  /* 0x000000014900780c */ /* 0x040fe40003f26270 */
[----:B------:R-:W-:Y:S02]  /*3680*/  ISETP.GE.AND P0, PT, R73, 0x2, PT ;  /* 0x000000024900780c */ /* 0x000fe40003f06270 */
[C---:B------:R-:W-:Y:S02]  /*3690*/  ISETP.LT.OR P4, PT, R72.reuse, 0x1, !P1 ;  /* 0x000000014800780c */ /* 0x040fe40004f81670 */
[C---:B------:R-:W-:Y:S02]  /*36a0*/  ISETP.LT.OR P5, PT, R72.reuse, 0x1, !P0 ;  /* 0x000000014800780c */ /* 0x040fe400047a1670 */
[C---:B------:R-:W-:Y:S02]  /*36b0*/  ISETP.LT.OR P1, PT, R72.reuse, 0x9, !P1 ;  /* 0x000000094800780c */ /* 0x040fe40004f21670 */
[----:B------:R-:W-:-:S02]  /*36c0*/  ISETP.LT.OR P0, PT, R72, 0x9, !P0 ;  /* 0x000000094800780c */ /* 0x000fc40004701670 */
[C---:B------:R-:W-:Y:S02]  /*36d0*/  ISETP.GE.AND P3, PT, R73.reuse, 0x9, PT ;  /* 0x000000094900780c */ /* 0x040fe40003f66270 */
[----:B------:R-:W-:-:S03]  /*36e0*/  ISETP.GE.AND P2, PT, R73, 0xa, PT ;  /* 0x0000000a4900780c */ /* 0x000fc60003f46270 */
[-C--:B------:R-:W-:Y:S02]  /*36f0*/  @!P4 IMAD R3, R24, R58.reuse, RZ ;  /* 0x0000003a1803c224 */ /* 0x080fe400078e02ff */
[-C--:B------:R-:W-:Y:S02]  /*3700*/  @!P5 IMAD R25, R25, R58.reuse, RZ ;  /* 0x0000003a1919d224 */ /* 0x080fe400078e02ff */
[-C--:B------:R-:W-:Y:S01]  /*3710*/  @!P1 IMAD R9, R26, R58.reuse, RZ ;  /* 0x0000003a1a099224 */ /* 0x080fe200078e02ff */
[----:B------:R0:W-:Y:S01]  /*3720*/  @!P4 STG.E.U8 desc[UR36][R6.64], R3 ;  /* 0x000000030600c986 */ /* 0x0001e2000c101124 */
[C---:B------:R-:W-:Y:S01]  /*3730*/  ISETP.LT.OR P4, PT, R72.reuse, 0x1, !P3 ;  /* 0x000000014800780c */ /* 0x040fe20005f81670 */
[----:B------:R-:W-:Y:S02]  /*3740*/  @!P0 IMAD R27, R27, R58, RZ ;  /* 0x0000003a1b1b8224 */ /* 0x000fe400078e02ff */
[----:B------:R-:W-:Y:S01]  /*3750*/  @!P5 STG.E.U8 desc[UR36][R6.64+0x1], R25 ;  /* 0x000001190600d986 */ /* 0x000fe2000c101124 */
[----:B------:R-:W-:-:S02]  /*3760*/  ISETP.LT.OR P5, PT, R72, 0x1, !P2 ;  /* 0x000000014800780c */ /* 0x000fc400057a1670 */
[C---:B------:R-:W-:Y:S01]  /*3770*/  ISETP.LT.OR P2, PT, R72.reuse, 0x9, !P2 ;  /* 0x000000094800780c */ /* 0x040fe20005741670 */
[----:B------:R1:W-:Y:S01]  /*3780*/  @!P1 STG.E.U8 desc[UR36][R4.64], R9 ;  /* 0x0000000904009986 */ /* 0x0003e2000c101124 */
[----:B------:R-:W-:Y:S02]  /*3790*/  ISETP.LT.OR P1, PT, R72, 0x9, !P3 ;  /* 0x000000094800780c */ /* 0x000fe40005f21670 */
[C---:B------:R-:W-:Y:S01]  /*37a0*/  ISETP.GE.AND P3, PT, R73.reuse, 0x11, PT ;  /* 0x000000114900780c */ /* 0x040fe20003f66270 */
[----:B------:R-:W-:Y:S01]  /*37b0*/  @!P0 STG.E.U8 desc[UR36][R4.64+0x1], R27 ;  /* 0x0000011b04008986 */ /* 0x000fe2000c101124 */
[----:B------:R-:W-:Y:S01]  /*37c0*/  ISETP.GE.AND P0, PT, R73, 0x12, PT ;  /* 0x000000124900780c */ /* 0x000fe20003f06270 */
[----:B------:R-:W-:-:S04]  /*37d0*/  @!P4 IMAD R11, R28, R58, RZ ;  /* 0x0000003a1c0bc224 */ /* 0x000fc800078e02ff */
[-C--:B------:R-:W-:Y:S01]  /*37e0*/  @!P5 IMAD R29, R29, R58.reuse, RZ ;  /* 0x0000003a1d1dd224 */ /* 0x080fe200078e02ff */
[----:B------:R-:W-:Y:S01]  /*37f0*/  @!P4 STG.E.U8 desc[UR36][R6.64+0x8], R11 ;  /* 0x0000080b0600c986 */ /* 0x000fe2000c101124 */
[C---:B------:R-:W-:Y:S01]  /*3800*/  ISETP.LT.OR P4, PT, R72.reuse, 0x1, !P3 ;  /* 0x000000014800780c */ /* 0x040fe20005f81670 */
[-C--:B------:R-:W-:Y:S02]  /*3810*/  @!P2 IMAD R31, R31, R58.reuse, RZ ;  /* 0x0000003a1f1fa224 */ /* 0x080fe400078e02ff */
[----:B------:R-:W-:Y:S01]  /*3820*/  @!P5 STG.E.U8 desc[UR36][R6.64+0x9], R29 ;  /* 0x0000091d0600d986 */ /* 0x000fe2000c101124 */
[----:B------:R-:W-:Y:S01]  /*3830*/  ISETP.LT.OR P5, PT, R72, 0x1, !P0 ;  /* 0x000000014800780c */ /* 0x000fe200047a1670 */
[----:B0-----:R-:W-:Y:S01]  /*3840*/  @!P1 IMAD R3, R30, R58, RZ ;  /* 0x0000003a1e039224 */ /* 0x001fe200078e02ff */
[----:B------:R-:W-:Y:S01]  /*3850*/  ISETP.LT.OR P0, PT, R72, 0x9, !P0 ;  /* 0x000000094800780c */ /* 0x000fe20004701670 */
[----:B------:R-:W-:Y:S01]  /*3860*/  @!P2 STG.E.U8 desc[UR36][R4.64+0x9], R31 ;  /* 0x0000091f0400a986 */ /* 0x000fe2000c101124 */
[----:B------:R-:W-:-:S03]  /*3870*/  ISETP.GE.AND P2, PT, R73, 0x19, PT ;  /* 0x000000194900780c */ /* 0x000fc60003f46270 */
[----:B------:R0:W-:Y:S01]  /*3880*/  @!P1 STG.E.U8 desc[UR36][R4.64+0x8], R3 ;  /* 0x0000080304009986 */ /* 0x0001e2000c101124 */
[----:B------:R-:W-:Y:S01]  /*3890*/  ISETP.LT.OR P1, PT, R72, 0x9, !P3 ;  /* 0x000000094800780c */ /* 0x000fe20005f21670 */
[----:B-1----:R-:W-:Y:S01]  /*38a0*/  @!P4 IMAD R9, R32, R58, RZ ;  /* 0x0000003a2009c224 */ /* 0x002fe200078e02ff */
[----:B------:R-:W-:-:S03]  /*38b0*/  ISETP.GE.AND P3, PT, R73, 0x1a, PT ;  /* 0x0000001a4900780c */ /* 0x000fc60003f66270 */
[-C--:B------:R-:W-:Y:S01]  /*38c0*/  @!P5 IMAD R33, R33, R58.reuse, RZ ;  /* 0x0000003a2121d224 */ /* 0x080fe200078e02ff */
[----:B------:R-:W-:Y:S01]  /*38d0*/  @!P4 STG.E.U8 desc[UR36][R6.64+0x10], R9 ;  /* 0x000010090600c986 */ /* 0x000fe2000c101124 */
[C---:B------:R-:W-:Y:S01]  /*38e0*/  ISETP.LT.OR P4, PT, R72.reuse, 0x1, !P3 ;  /* 0x000000014800780c */ /* 0x040fe20005f81670 */
[-C--:B------:R-:W-:Y:S01]  /*38f0*/  @!P0 IMAD R35, R35, R58.reuse, RZ ;  /* 0x0000003a23238224 */ /* 0x080fe200078e02ff */
[C---:B------:R-:W-:Y:S01]  /*3900*/  ISETP.LT.OR P3, PT, R72.reuse, 0x9, !P3 ;  /* 0x000000094800780c */ /* 0x040fe20005f61670 */
[----:B------:R-:W-:Y:S01]  /*3910*/  @!P5 STG.E.U8 desc[UR36][R6.64+0x11], R33 ;  /* 0x000011210600d986 */ /* 0x000fe2000c101124 */
[----:B------:R-:W-:Y:S02]  /*3920*/  ISETP.LT.OR P5, PT, R72, 0x1, !P2 ;  /* 0x000000014800780c */ /* 0x000fe400057a1670 */
[----:B0-----:R-:W-:Y:S01]  /*3930*/  @!P1 IMAD R3, R34, R58, RZ ;  /* 0x0000003a22039224 */ /* 0x001fe200078e02ff */
[----:B------:R-:W-:Y:S01]  /*3940*/  @!P0 STG.E.U8 desc[UR36][R4.64+0x11], R35 ;  /* 0x0000112304008986 */ /* 0x000fe2000c101124 */
[----:B------:R-:W-:-:S02]  /*3950*/  ISETP.LT.OR P2, PT, R72, 0x9, !P2 ;  /* 0x000000094800780c */ /* 0x000fc40005741670 */
[C---:B------:R-:W-:Y:S01]  /*3960*/  ISETP.GE.AND P0, PT, R73.reuse, 0x21, PT ;  /* 0x000000214900780c */ /* 0x040fe20003f06270 */
[----:B------:R0:W-:Y:S01]  /*3970*/  @!P1 STG.E.U8 desc[UR36][R4.64+0x10], R3 ;  /* 0x0000100304009986 */ /* 0x0001e2000c101124 */
[----:B------:R-:W-:Y:S01]  /*3980*/  ISETP.GE.AND P1, PT, R73, 0x22, PT ;  /* 0x000000224900780c */ /* 0x000fe20003f26270 */
[-C--:B------:R-:W-:Y:S02]  /*3990*/  @!P4 IMAD R37, R37, R58.reuse, RZ ;  /* 0x0000003a2525c224 */ /* 0x080fe400078e02ff */
[-C--:B------:R-:W-:Y:S02]  /*39a0*/  @!P3 IMAD R39, R39, R58.reuse, RZ ;  /* 0x0000003a2727b224 */ /* 0x080fe400078e02ff */
[-C--:B------:R-:W-:Y:S01]  /*39b0*/  @!P5 IMAD R11, R36, R58.reuse, RZ ;  /* 0x0000003a240bd224 */ /* 0x080fe200078e02ff */
[----:B------:R-:W-:Y:S01]  /*39c0*/  @!P4 STG.E.U8 desc[UR36][R6.64+0x19], R37 ;  /* 0x000019250600c986 */ /* 0x000fe2000c101124 */
[C---:B------:R-:W-:Y:S02]  /*39d0*/  ISETP.LT.OR P4, PT, R72.reuse, 0x1, !P0 ;  /* 0x000000014800780c */ /* 0x040fe40004781670 */
[C---:B------:R-:W-:Y:S01]  /*39e0*/  ISETP.LT.OR P0, PT, R72.reuse, 0x9, !P0 ;  /* 0x000000094800780c */ /* 0x040fe20004701670 */
[----:B------:R-:W-:Y:S01]  /*39f0*/  @!P5 STG.E.U8 desc[UR36][R6.64+0x18], R11 ;  /* 0x0000180b0600d986 */ /* 0x000fe2000c101124 */
[----:B------:R-:W-:Y:S01]  /*3a00*/  ISETP.LT.OR P5, PT, R72, 0x1, !P1 ;  /* 0x000000014800780c */ /* 0x000fe20004fa1670 */
[----:B0-----:R-:W-:Y:S01]  /*3a10*/  @!P2 IMAD R3, R38, R58, RZ ;  /* 0x0000003a2603a224 */ /* 0x001fe200078e02ff */
[----:B------:R-:W-:Y:S01]  /*3a20*/  ISETP.LT.OR P1, PT, R72, 0x9, !P1 ;  /* 0x000000094800780c */ /* 0x000fe20004f21670 */
[----:B------:R-:W-:Y:S01]  /*3a30*/  @!P3 STG.E.U8 desc[UR36][R4.64+0x19], R39 ;  /* 0x000019270400b986 */ /* 0x000fe2000c101124 */
[----:B------:R-:W-:-:S03]  /*3a40*/  ISETP.GE.AND P3, PT, R73, 0x29, PT ;  /* 0x000000294900780c */ /* 0x000fc60003f66270 */
[----:B------:R0:W-:Y:S01]  /*3a50*/  @!P2 STG.E.U8 desc[UR36][R4.64+0x18], R3 ;  /* 0x000018030400a986 */ /* 0x0001e2000c101124 */
[----:B------:R-:W-:Y:S01]  /*3a60*/  ISETP.GE.AND P2, PT, R73, 0x2a, PT ;  /* 0x0000002a4900780c */ /* 0x000fe20003f46270 */
[----:B------:R-:W-:-:S04]  /*3a70*/  @!P4 IMAD R9, R40, R58, RZ ;  /* 0x0000003a2809c224 */ /* 0x000fc800078e02ff */
[-C--:B------:R-:W-:Y:S01]  /*3a80*/  @!P5 IMAD R41, R41, R58.reuse, RZ ;  /* 0x0000003a2929d224 */ /* 0x080fe200078e02ff */
[----:B------:R-:W-:Y:S01]  /*3a90*/  @!P4 STG.E.U8 desc[UR36][R6.64+0x20], R9 ;  /* 0x000020090600c986 */ /* 0x000fe2000c101124 */
[C---:B------:R-:W-:Y:S01]  /*3aa0*/  ISETP.LT.OR P4, PT, R72.reuse, 0x1, !P3 ;  /* 0x000000014800780c */ /* 0x040fe20005f81670 */
[-C--:B------:R-:W-:Y:S01]  /*3ab0*/  @!P1 IMAD R43, R43, R58.reuse, RZ ;  /* 0x0000003a2b2b9224 */ /* 0x080fe200078e02ff */
        /* <DEDUP_REMOVED lines=25> */
[----:B------:R1:W-:Y:S01]  /*3c50*/  @!P4 STG.E.U8 desc[UR36][R6.64+0x30], R9 ;  /* 0x000030090600c986 */ /* 0x0003e2000c101124 */
[C---:B------:R-:W-:Y:S01]  /*3c60*/  ISETP.LT.OR P4, PT, R72.reuse, 0x1, !P2 ;  /* 0x000000014800780c */ /* 0x040fe20005781670 */
[-C--:B------:R-:W-:Y:S01]  /*3c70*/  @!P0 IMAD R51, R51, R58.reuse, RZ ;  /* 0x0000003a33338224 */ /* 0x080fe200078e02ff */
[C---:B------:R-:W-:Y:S01]  /*3c80*/  ISETP.LT.OR P2, PT, R72.reuse, 0x9, !P2 ;  /* 0x000000094800780c */ /* 0x040fe20005741670 */
[----:B------:R2:W-:Y:S01]  /*3c90*/  @!P5 STG.E.U8 desc[UR36][R6.64+0x31], R49 ;  /* 0x000031310600d986 */ /* 0x0005e2000c101124 */
[----:B------:R-:W-:Y:S01]  /*3ca0*/  ISETP.LT.OR P5, PT, R72, 0x1, !P3 ;  /* 0x000000014800780c */ /* 0x000fe20005fa1670 */
[-C--:B0-----:R-:W-:Y:S01]  /*3cb0*/  @!P1 IMAD R3, R50, R58.reuse, RZ ;  /* 0x0000003a32039224 */ /* 0x081fe200078e02ff */
[----:B------:R-:W-:Y:S01]  /*3cc0*/  ISETP.LT.OR P3, PT, R72, 0x9, !P3 ;  /* 0x000000094800780c */ /* 0x000fe20005f61670 */
[----:B------:R2:W-:Y:S04]  /*3cd0*/  @!P0 STG.E.U8 desc[UR36][R4.64+0x31], R51 ;  /* 0x0000313304008986 */ /* 0x0005e8000c101124 */
[----:B------:R2:W-:Y:S02]  /*3ce0*/  @!P1 STG.E.U8 desc[UR36][R4.64+0x30], R3 ;  /* 0x0000300304009986 */ /* 0x0005e4000c101124 */
[----:B------:R-:W-:-:S02]  /*3cf0*/  @!P4 IMAD R11, R52, R58, RZ ;  /* 0x0000003a340bc224 */ /* 0x000fc400078e02ff */
[-C--:B-1----:R-:W-:Y:S02]  /*3d00*/  @!P2 IMAD R9, R54, R58.reuse, RZ ;  /* 0x0000003a3609a224 */ /* 0x082fe400078e02ff */
[-C--:B------:R-:W-:Y:S01]  /*3d10*/  @!P5 IMAD R53, R53, R58.reuse, RZ ;  /* 0x0000003a3535d224 */ /* 0x080fe200078e02ff */
[----:B------:R2:W-:Y:S01]  /*3d20*/  @!P4 STG.E.U8 desc[UR36][R6.64+0x38], R11 ;  /* 0x0000380b0600c986 */ /* 0x0005e2000c101124 */
[----:B------:R-:W-:-:S03]  /*3d30*/  @!P3 IMAD R55, R55, R58, RZ ;  /* 0x0000003a3737b224 */ /* 0x000fc600078e02ff */
[----:B------:R2:W-:Y:S04]  /*3d40*/  @!P5 STG.E.U8 desc[UR36][R6.64+0x39], R53 ;  /* 0x000039350600d986 */ /* 0x0005e8000c101124 */
[----:B------:R2:W-:Y:S04]  /*3d50*/  @!P2 STG.E.U8 desc[UR36][R4.64+0x38], R9 ;  /* 0x000038090400a986 */ /* 0x0005e8000c101124 */
[----:B------:R2:W-:Y:S02]  /*3d60*/  @!P3 STG.E.U8 desc[UR36][R4.64+0x39], R55 ;  /* 0x000039370400b986 */ /* 0x0005e4000c101124 */
.L_x_102:
[----:B------:R-:W-:Y:S05]  /*3d70*/  BSYNC B0 ;  /* 0x0000000000007941 */ /* 0x000fea0003800000 */
.L_x_36:
[----:B0-2---:R-:W2:Y:S01]  /*3d80*/  LDL.64 R2, [R1] ;  /* 0x0000000001027983 */ /* 0x005ea20000100a00 */
[----:B------:R-:W-:Y:S01]  /*3d90*/  ULDC.64 UR4, c[0x0][0x650] ;  /* 0x0001940000047ab9 */ /* 0x000fe20000000a00 */
[----:B------:R0:W-:Y:S01]  /*3da0*/  SYNCS.ARRIVE.TRANS64.A1T0 RZ, [R66+UR47], RZ ;  /* 0x000000ff42ff79a7 */ /* 0x0001e2000810002f */
[----:B------:R-:W-:Y:S01]  /*3db0*/  PRMT R0, RZ, 0x7610, R0 ;  /* 0x00007610ff007816 */ /* 0x000fe20000000000 */
[----:B------:R-:W-:Y:S02]  /*3dc0*/  IMAD.MOV.U32 R19, RZ, RZ, -0x1 ;  /* 0xffffffffff137424 */ /* 0x000fe400078e00ff */
[----:B------:R-:W-:Y:S01]  /*3dd0*/  IMAD.MOV.U32 R22, RZ, RZ, -0x1 ;  /* 0xffffffffff167424 */ /* 0x000fe200078e00ff */
[----:B--2---:R-:W-:-:S04]  /*3de0*/  LEA R18, P0, R2, R18, 0x1 ;  /* 0x0000001202127211 */ /* 0x004fc800078008ff */
[----:B------:R-:W-:Y:S01]  /*3df0*/  LEA.HI.X R17, R2, R17, R23, 0x1, P0 ;  /* 0x0000001102117211 */ /* 0x000fe200000f0c17 */
[----:B------:R-:W-:Y:S01]  /*3e00*/  IMAD.MOV.U32 R2, RZ, RZ, -0x1 ;  /* 0xffffffffff027424 */ /* 0x000fe200078e00ff */
[----:B------:R-:W-:-:S04]  /*3e10*/  ISETP.GE.U32.AND P0, PT, R18, UR4, PT ;  /* 0x0000000412007c0c */ /* 0x000fc8000bf06070 */
[----:B------:R-:W-:-:S13]  /*3e20*/  ISETP.GE.U32.AND.EX P0, PT, R17, UR5, PT, P0 ;  /* 0x0000000511007c0c */ /* 0x000fda000bf06100 */
[----:B0-----:R-:W-:Y:S05]  /*3e30*/  @P0 BRA `(.L_x_103) ;  /* 0x0000000400700947 */ /* 0x001fea0003800000 */
[----:B------:R-:W0:Y:S01]  /*3e40*/  S2R R10, SR_CTAID.X ;  /* 0x00000000000a7919 */ /* 0x000e220000002500 */
[----:B------:R-:W2:Y:S01]  /*3e50*/  LDC.64 R8, c[0x0][0x628] ;  /* 0x00018a00ff087b82 */ /* 0x000ea20000000a00 */
[----:B------:R-:W-:Y:S01]  /*3e60*/  ULDC UR4, c[0x0][0x150] ;  /* 0x0000540000047ab9 */ /* 0x000fe20000000800 */
[----:B-1-3--:R-:W-:Y:S01]  /*3e70*/  IMAD.MOV.U32 R6, RZ, RZ, R18 ;  /* 0x000000ffff067224 */ /* 0x00afe200078e0012 */
[----:B------:R-:W1:Y:S01]  /*3e80*/  S2R R20, SR_CTAID.Y ;  /* 0x0000000000147919 */ /* 0x000e620000002600 */
[----:B------:R-:W-:-:S04]  /*3e90*/  IMAD.MOV.U32 R7, RZ, RZ, R17 ;  /* 0x000000ffff077224 */ /* 0x000fc800078e0011 */
[----:B------:R-:W3:Y:S08]  /*3ea0*/  LDC R15, c[0x0][0x144] ;  /* 0x00005100ff0f7b82 */ /* 0x000ef00000000800 */
[----:B------:R-:W1:Y:S08]  /*3eb0*/  LDC R0, c[0x0][0x630] ;  /* 0x00018c00ff007b82 */ /* 0x000e700000000800 */
[----:B------:R-:W1:Y:S01]  /*3ec0*/  LDC.64 R12, c[0x0][0x620] ;  /* 0x00018800ff0c7b82 */ /* 0x000e620000000a00 */
[----:B--2---:R-:W-:-:S04]  /*3ed0*/  ISETP.NE.U32.AND P0, PT, R8, RZ, PT ;  /* 0x000000ff0800720c */ /* 0x004fc80003f05070 */
[----:B------:R-:W-:Y:S02]  /*3ee0*/  ISETP.NE.AND.EX P0, PT, R9, RZ, PT, P0 ;  /* 0x000000ff0900720c */ /* 0x000fe40003f05300 */
[----:B0-----:R-:W-:-:S05]  /*3ef0*/  I2FP.F32.U32 R2, R10 ;  /* 0x0000000a00027245 */ /* 0x001fca0000201000 */
[----:B------:R-:W-:-:S04]  /*3f00*/  FMUL R2, R2, UR4 ;  /* 0x0000000402027c20 */ /* 0x000fc80008400000 */
[----:B------:R0:W2:Y:S02]  /*3f10*/  F2I.U32.TRUNC.NTZ R14, R2 ;  /* 0x00000002000e7305 */ /* 0x0000a4000020f000 */
[----:B---3--:R-:W-:Y:S05]  /*3f20*/  @!P0 BRA `(.L_x_104) ;  /* 0x0000000000288947 */ /* 0x008fea0003800000 */
[----:B------:R-:W3:Y:S02]  /*3f30*/  LDC R3, c[0x0][0x634] ;  /* 0x00018d00ff037b82 */ /* 0x000ee40000000800 */
[----:B---3--:R-:W-:-:S05]  /*3f40*/  IADD3 R7, P0, R18, R3, RZ ;  /* 0x0000000312077210 */ /* 0x008fca0007f1e0ff */
[----:B------:R-:W-:-:S04]  /*3f50*/  IMAD.X R11, RZ, RZ, R17, P0 ;  /* 0x000000ffff0b7224 */ /* 0x000fc800000e0611 */
[----:B0-----:R-:W-:-:S04]  /*3f60*/  IMAD.WIDE.U32 R2, R11, R8, RZ ;  /* 0x000000080b027225 */ /* 0x001fc800078e00ff */
[----:B----4-:R-:W-:-:S04]  /*3f70*/  IMAD.WIDE.U32 R4, P0, R7, R9, R2 ;  /* 0x0000000907047225 */ /* 0x010fc80007800002 */
[----:B------:R-:W-:-:S04]  /*3f80*/  IMAD.WIDE.U32 R2, R7, R8, RZ ;  /* 0x0000000807027225 */ /* 0x000fc800078e00ff */
[----:B------:R-:W-:Y:S01]  /*3f90*/  IMAD.X R7, RZ, RZ, RZ, P0 ;  /* 0x000000ffff077224 */ /* 0x000fe200000e06ff */
[----:B------:R-:W-:Y:S01]  /*3fa0*/  IADD3 RZ, P0, R3, R4, RZ ;  /* 0x0000000403ff7210 */ /* 0x000fe20007f1e0ff */
[----:B------:R-:W-:-:S04]  /*3fb0*/  IMAD.MOV.U32 R6, RZ, RZ, R5 ;  /* 0x000000ffff067224 */ /* 0x000fc800078e0005 */
[----:B------:R-:W-:-:S08]  /*3fc0*/  IMAD.WIDE.U32.X R6, R11, R9, R6, P0 ;  /* 0x000000090b067225 */ /* 0x000fd000000e0406 */
.L_x_104:
[----:B----4-:R-:W3:Y:S01]  /*3fd0*/  LDC.64 R26, c[0x0][0x640] ;  /* 0x00019000ff1a7b82 */ /* 0x010ee20000000a00 */
[-C--:B-1----:R-:W-:Y:S01]  /*3fe0*/  SHF.R.U64 R11, R6, R0.reuse, R7 ;  /* 0x00000000060b7219 */ /* 0x082fe20000001207 */
[----:B------:R-:W-:Y:S01]  /*3ff0*/  IMAD.MOV.U32 R19, RZ, RZ, R17 ;  /* 0x000000ffff137224 */ /* 0x000fe200078e0011 */
[----:B------:R-:W-:Y:S01]  /*4000*/  SHF.R.U32.HI R0, RZ, R0, R7 ;  /* 0x00000000ff007219 */ /* 0x000fe20000011607 */
[----:B--2---:R-:W-:Y:S01]  /*4010*/  IMAD.MOV R14, RZ, RZ, -R14 ;  /* 0x000000ffff0e7224 */ /* 0x004fe200078e0a0e */
[----:B------:R-:W-:Y:S01]  /*4020*/  IADD3 R5, P0, RZ, -R11, RZ ;  /* 0x8000000bff057210 */ /* 0x000fe20007f1e0ff */
[----:B------:R-:W-:Y:S01]  /*4030*/  ULDC UR4, c[0x0][0x154] ;  /* 0x0000550000047ab9 */ /* 0x000fe20000000800 */
[----:B------:R-:W-:Y:S01]  /*4040*/  IMAD.MOV.U32 R7, RZ, RZ, 0x1 ;  /* 0x00000001ff077424 */ /* 0x000fe200078e00ff */
[----:B------:R-:W1:Y:S01]  /*4050*/  LDC R4, c[0x0][0x618] ;  /* 0x00018600ff047b82 */ /* 0x000e620000000800 */
[----:B------:R-:W-:Y:S02]  /*4060*/  IMAD R22, R15, R14, R10 ;  /* 0x0000000e0f167224 */ /* 0x000fe400078e020a */
[----:B------:R-:W-:-:S04]  /*4070*/  IMAD.X R3, RZ, RZ, ~R0, P0 ;  /* 0x000000ffff037224 */ /* 0x000fc800000e0e00 */
[-C--:B------:R-:W-:Y:S01]  /*4080*/  IMAD R0, R3, R12.reuse, RZ ;  /* 0x0000000c03007224 */ /* 0x080fe200078e02ff */
[----:B------:R-:W2:Y:S01]  /*4090*/  LDC R6, c[0x0][0x608] ;  /* 0x00018200ff067b82 */ /* 0x000ea20000000800 */
[----:B0-----:R-:W-:-:S04]  /*40a0*/  IMAD.WIDE.U32 R2, R5, R12, R18 ;  /* 0x0000000c05027225 */ /* 0x001fc800078e0012 */
[----:B------:R-:W-:Y:S01]  /*40b0*/  IMAD R5, R5, R13, R0 ;  /* 0x0000000d05057224 */ /* 0x000fe200078e0200 */
[----:B------:R-:W-:Y:S02]  /*40c0*/  I2FP.F32.U32 R0, R20 ;  /* 0x0000001400007245 */ /* 0x000fe40000201000 */
[----:B------:R-:W0:Y:S01]  /*40d0*/  LDC R24, c[0x0][0x658] ;  /* 0x00019600ff187b82 */ /* 0x000e220000000800 */
[----:B------:R-:W-:Y:S01]  /*40e0*/  IMAD.IADD R3, R3, 0x1, R5 ;  /* 0x0000000103037824 */ /* 0x000fe200078e0205 */
[----:B---3--:R-:W-:Y:S01]  /*40f0*/  ISETP.NE.U32.AND P0, PT, R26, RZ, PT ;  /* 0x000000ff1a00720c */ /* 0x008fe20003f05070 */
[----:B------:R-:W-:Y:S01]  /*4100*/  FMUL R0, R0, UR4 ;  /* 0x0000000400007c20 */ /* 0x000fe20008400000 */
[----:B------:R-:W-:Y:S02]  /*4110*/  IMAD.MOV.U32 R5, RZ, RZ, -0x1 ;  /* 0xffffffffff057424 */ /* 0x000fe400078e00ff */
[----:B------:R-:W-:Y:S01]  /*4120*/  ISETP.NE.AND.EX P0, PT, R27, RZ, PT, P0 ;  /* 0x000000ff1b00720c */ /* 0x000fe20003f05300 */
[----:B------:R3:W4:Y:S01]  /*4130*/  F2I.U32.TRUNC.NTZ R12, R0 ;  /* 0x00000000000c7305 */ /* 0x000722000020f000 */
[----:B------:R-:W3:Y:S01]  /*4140*/  LDC R15, c[0x0][0x148] ;  /* 0x00005200ff0f7b82 */ /* 0x000ee20000000800 */
[----:B-1----:R-:W-:-:S02]  /*4150*/  SHF.R.U64 R10, R2, R4, R3 ;  /* 0x00000004020a7219 */ /* 0x002fc40000001203 */
[----:B------:R-:W-:-:S05]  /*4160*/  SHF.R.U32.HI R3, RZ, R4, R3 ;  /* 0x00000004ff037219 */ /* 0x000fca0000011603 */
[----:B------:R-:W1:Y:S01]  /*4170*/  LDC R14, c[0x0][0x600] ;  /* 0x00018000ff0e7b82 */ /* 0x000e620000000800 */
[-CC-:B--2---:R-:W-:Y:S02]  /*4180*/  SHF.R.U64 R8, R10, R6.reuse, R3.reuse ;  /* 0x000000060a087219 */ /* 0x184fe40000001203 */
[----:B------:R-:W-:-:S05]  /*4190*/  SHF.R.U32.HI R3, RZ, R6, R3 ;  /* 0x00000006ff037219 */ /* 0x000fca0000011603 */
[----:B------:R-:W2:Y:S01]  /*41a0*/  LDC R21, c[0x0][0x648] ;  /* 0x00019200ff157b82 */ /* 0x000ea20000000800 */
[-CC-:B0-----:R-:W-:Y:S02]  /*41b0*/  SHF.R.U64 R13, R8, R24.reuse, R3.reuse ;  /* 0x00000018080d7219 */ /* 0x181fe40000001203 */
[-C--:B------:R-:W-:Y:S02]  /*41c0*/  SHF.L.U32 R5, R5, R24.reuse, RZ ;  /* 0x0000001805057219 */ /* 0x080fe400000006ff */
[-C--:B------:R-:W-:Y:S01]  /*41d0*/  SHF.R.U32.HI R3, RZ, R24.reuse, R3 ;  /* 0x00000018ff037219 */ /* 0x080fe20000011603 */
[----:B------:R-:W-:Y:S01]  /*41e0*/  IMAD.MOV.U32 R2, RZ, RZ, R13 ;  /* 0x000000ffff027224 */ /* 0x000fe200078e000d */
[----:B------:R-:W-:Y:S01]  /*41f0*/  SHF.L.U32 R24, R7, R24, RZ ;  /* 0x0000001807187219 */ /* 0x000fe200000006ff */
[----:B------:R-:W0:Y:S01]  /*4200*/  LDC R25, c[0x0][0x638] ;  /* 0x00018e00ff197b82 */ /* 0x000e220000000800 */
[----:B------:R-:W-:-:S07]  /*4210*/  LOP3.LUT R19, RZ, R5, RZ, 0x33, !PT ;  /* 0x00000005ff137212 */ /* 0x000fce00078e33ff */
[----:B------:R-:W0:Y:S01]  /*4220*/  LDC R28, c[0x0][0x610] ;  /* 0x00018400ff1c7b82 */ /* 0x000e220000000800 */
[----:B----4-:R-:W-:Y:S05]  /*4230*/  @!P0 BRA `(.L_x_105) ;  /* 0x0000000000288947 */ /* 0x010fea0003800000 */
[----:B---3--:R-:W3:Y:S02]  /*4240*/  LDC R0, c[0x0][0x64c] ;  /* 0x00019300ff007b82 */ /* 0x008ee40000000800 */
[----:B---3--:R-:W-:-:S05]  /*4250*/  IADD3 R7, P0, R13, R0, RZ ;  /* 0x000000000d077210 */ /* 0x008fca0007f1e0ff */
        /* <DEDUP_REMOVED lines=8> */
.L_x_105:
[----:B------:R-:W4:Y:S01]  /*42e0*/  LDC R4, c[0x0][0x65c] ;  /* 0x00019700ff047b82 */ /* 0x000f220000000800 */
[----:B--23--:R-:W-:Y:S01]  /*42f0*/  SHF.R.U64 R0, R2, R21, R3 ;  /* 0x0000001502007219 */ /* 0x00cfe20000001203 */
[----:B-1----:R-:W-:Y:S01]  /*4300*/  VIADD R3, R14, 0xffffffff ;  /* 0xffffffff0e037836 */ /* 0x002fe20000000000 */
[----:B------:R-:W-:Y:S01]  /*4310*/  LOP3.LUT R19, R8, R19, RZ, 0xc0, !PT ;  /* 0x0000001308137212 */ /* 0x000fe200078ec0ff */
[----:B------:R-:W-:Y:S02]  /*4320*/  IMAD.MOV R12, RZ, RZ, -R12 ;  /* 0x000000ffff0c7224 */ /* 0x000fe400078e0a0c */
[----:B------:R-:W-:Y:S01]  /*4330*/  IMAD.MOV R2, RZ, RZ, -R0 ;  /* 0x000000ffff027224 */ /* 0x000fe200078e0a00 */
[----:B------:R-:W-:Y:S01]  /*4340*/  LOP3.LUT R3, R10, R3, RZ, 0xc0, !PT ;  /* 0x000000030a037212 */ /* 0x000fe200078ec0ff */
[----:B------:R-:W-:Y:S02]  /*4350*/  IMAD R19, R24, R0, R19 ;  /* 0x0000000018137224 */ /* 0x000fe400078e0213 */
[----:B0-----:R-:W-:-:S04]  /*4360*/  IMAD R0, R2, R25, R13 ;  /* 0x0000001902007224 */ /* 0x001fc800078e020d */
[----:B------:R-:W-:Y:S01]  /*4370*/  IMAD R2, R0, R14, R3 ;  /* 0x0000000e00027224 */ /* 0x000fe200078e0203 */
[----:B----4-:R-:W-:Y:S01]  /*4380*/  ISETP.NE.AND P0, PT, R4, 0x1, PT ;  /* 0x000000010400780c */ /* 0x010fe20003f05270 */
[----:B------:R-:W-:-:S05]  /*4390*/  IMAD.MOV.U32 R4, RZ, RZ, 0x1 ;  /* 0x00000001ff047424 */ /* 0x000fca00078e00ff */
[----:B------:R-:W-:-:S07]  /*43a0*/  PRMT R0, R4, 0x7610, R0 ;  /* 0x0000761004007816 */ /* 0x000fce0000000000 */
[----:B------:R-:W-:-:S04]  /*43b0*/  @P0 IMAD R22, R15, R12, R20 ;  /* 0x0000000c0f160224 */ /* 0x000fc800078e0214 */
[----:B------:R-:W-:-:S05]  /*43c0*/  IMAD R19, R19, R28, R22 ;  /* 0x0000001c13137224 */ /* 0x000fca00078e0216 */
[----:B------:R-:W-:Y:S02]  /*43d0*/  SEL R22, R2, R19, !P0 ;  /* 0x0000001302167207 */ /* 0x000fe40004000000 */
[----:B------:R-:W-:Y:S01]  /*43e0*/  SEL R19, R19, R2, !P0 ;  /* 0x0000000213137207 */ /* 0x000fe20004000000 */
[----:B------:R-:W-:-:S07]  /*43f0*/  IMAD.MOV.U32 R2, RZ, RZ, R11 ;  /* 0x000000ffff027224 */ /* 0x000fce00078e000b */
.L_x_103:
[----:B------:R-:W-:Y:S02]  /*4400*/  LOP3.LUT P0, RZ, R0, 0xff, RZ, 0xc0, !PT ;  /* 0x000000ff00ff7812 */ /* 0x000fe4000780c0ff */
[----:B------:R-:W-:-:S11]  /*4410*/  LOP3.LUT R69, R69, 0x1, RZ, 0x3c, !PT ;  /* 0x0000000145457812 */ /* 0x000fd600078e3cff */
[----:B------:R-:W-:Y:S05]  /*4420*/  @P0 BRA `(.L_x_106) ;  /* 0xffffffd000bc0947 */ /* 0x000fea000383ffff */
[----:B------:R-:W-:Y:S05]  /*4430*/  EXIT ;  /* 0x000000000000794d */ /* 0x000fea0003800000 */
.L_x_17:
[----:B------:R-:W-:-:S08]  /*4440*/  ISETP.NE.AND P0, PT, R5, RZ, PT ;  /* 0x000000ff0500720c */ /* 0x000fd00003f05270 */
[----:B0-----:R-:W0:-:S00]  /*4450*/  USETMAXREG.DEALLOC.CTAPOOL 0x28 ;  /* 0x00000028000079c8 */ /* 0x001e0000080e0500 */
[----:B------:R-:W-:Y:S05]  /*4460*/  @P0 EXIT ;  /* 0x000000000000094d */ /* 0x000fea0003800000 */
[----:B0-----:R-:W-:Y:S01]  /*4470*/  LOP3.LUT P0, RZ, R8, 0xff, RZ, 0xc0, !PT ;  /* 0x000000ff08ff7812 */ /* 0x001fe2000780c0ff */
[----:B------:R-:W-:Y:S02]  /*4480*/  IMAD.MOV.U32 R0, RZ, RZ, 0x1 ;  /* 0x00000001ff007424 */ /* 0x000fe400078e00ff */
[----:B------:R-:W-:-:S10]  /*4490*/  IMAD.MOV.U32 R7, RZ, RZ, RZ ;  /* 0x000000ffff077224 */ /* 0x000fd400078e00ff */
[----:B------:R-:W-:Y:S05]  /*44a0*/  @!P0 BRA `(.L_x_107) ;  /* 0x0000000c00748947 */ /* 0x000fea0003800000 */
[----:B------:R-:W0:Y:S01]  /*44b0*/  S2UR UR9, SR_CgaCtaId ;  /* 0x00000000000979c3 */ /* 0x000e220000008800 */
[----:B------:R-:W-:Y:S01]  /*44c0*/  ULDC UR5, c[0x0][0x658] ;  /* 0x0001960000057ab9 */ /* 0x000fe20000000800 */
[----:B------:R-:W-:Y:S01]  /*44d0*/  UMOV UR10, 0xffffffff ;  /* 0xffffffff000a7882 */ /* 0x000fe20000000000 */
[----:B------:R-:W-:Y:S01]  /*44e0*/  UMOV UR11, 0x1 ;  /* 0x00000001000b7882 */ /* 0x000fe20000000000 */
[----:B------:R-:W-:Y:S01]  /*44f0*/  USHF.L.U32 UR10, UR10, UR5, URZ ;  /* 0x000000050a0a7299 */ /* 0x000fe2000800063f */
[----:B------:R-:W-:Y:S01]  /*4500*/  LOP3.LUT P0, RZ, R4, 0x1f, RZ, 0xc0, !PT ;  /* 0x0000001f04ff7812 */ /* 0x000fe2000780c0ff */
[----:B------:R-:W-:Y:S01]  /*4510*/  BSSY B0, `(.L_x_107) ;  /* 0x00000d6000007945 */ /* 0x000fe20003800000 */
[C---:B------:R-:W-:Y:S01]  /*4520*/  ISETP.NE.AND P2, PT, R3.reuse, RZ, PT ;  /* 0x000000ff0300720c */ /* 0x040fe20003f45270 */
[----:B------:R-:W-:Y:S01]  /*4530*/  IMAD.MOV.U32 R8, RZ, RZ, 0x1 ;  /* 0x00000001ff087424 */ /* 0x000fe200078e00ff */
[----:B------:R-:W-:Y:S01]  /*4540*/  ISETP.NE.OR P0, PT, R3, RZ, !P0 ;  /* 0x000000ff0300720c */ /* 0x000fe20004705670 */
[----:B------:R-:W-:Y:S01]  /*4550*/  IMAD.MOV.U32 R0, RZ, RZ, 0x1 ;  /* 0x00000001ff007424 */ /* 0x000fe200078e00ff */
[----:B------:R-:W-:Y:S01]  /*4560*/  LOP3.LUT R6, R16, 0x2, RZ, 0xfc, !PT ;  /* 0x0000000210067812 */ /* 0x000fe200078efcff */
[----:B------:R-:W-:Y:S01]  /*4570*/  IMAD.MOV.U32 R7, RZ, RZ, RZ ;  /* 0x000000ffff077224 */ /* 0x000fe200078e00ff */
[----:B------:R-:W-:Y:S01]  /*4580*/  ULDC UR4, c[0x0][0x600] ;  /* 0x0001800000047ab9 */ /* 0x000fe20000000800 */
[----:B------:R-:W-:Y:S01]  /*4590*/  UMOV UR18, 0x5 ;  /* 0x0000000500127882 */ /* 0x000fe20000000000 */
[----:B------:R-:W-:-:S02]  /*45a0*/  UIADD3 UR26, UR40, 0x1, URZ ;  /* 0x00000001281a7890 */ /* 0x000fc4000fffe03f */
[----:B------:R-:W-:Y:S02]  /*45b0*/  UIADD3 UR4, UR4, -0x1, URZ ;  /* 0xffffffff04047890 */ /* 0x000fe4000fffe03f */
[----:B------:R-:W-:Y:S01]  /*45c0*/  USHF.L.U32 UR5, UR11, UR5, URZ ;  /* 0x000000050b057299 */ /* 0x000fe2000800063f */
[----:B------:R-:W-:Y:S01]  /*45d0*/  ULDC.64 UR24, c[0x0][0x198] ;  /* 0x0000660000187ab9 */ /* 0x000fe20000000a00 */
[----:B0-----:R-:W-:Y:S02]  /*45e0*/  ULOP3.LUT UR8, UR9, 0x1, URZ, 0xc0, !UPT ;  /* 0x0000000109087892 */ /* 0x001fe4000f8ec03f */
[----:B------:R-:W-:Y:S02]  /*45f0*/  USHF.L.U32 UR7, UR9, 0xb, URZ ;  /* 0x0000000b09077899 */ /* 0x000fe4000800063f */
[----:B------:R-:W-:Y:S02]  /*4600*/  USHF.R.U32.HI UR27, URZ, 0x1, UR9 ;  /* 0x000000013f1b7899 */ /* 0x000fe40008011609 */
[----:B------:R-:W-:-:S02]  /*4610*/  USHF.L.U32 UR6, UR9, 0x5, URZ ;  /* 0x0000000509067899 */ /* 0x000fc4000800063f */
[----:B------:R-:W-:Y:S02]  /*4620*/  ULOP3.LUT UR9, UR9, 0xfffffffe, URZ, 0xc0, !UPT ;  /* 0xfffffffe09097892 */ /* 0x000fe4000f8ec03f */
[----:B------:R-:W-:Y:S02]  /*4630*/  UISETP.GT.U32.AND UP0, UPT, UR8, 0xffff, UPT ;  /* 0x0000ffff0800788c */ /* 0x000fe4000bf04070 */
[----:B------:R-:W-:Y:S02]  /*4640*/  ULOP3.LUT UR13, UR7, 0x800, URZ, 0xc0, !UPT ;  /* 0x00000800070d7892 */ /* 0x000fe4000f8ec03f */
[----:B------:R-:W-:Y:S02]  /*4650*/  ULOP3.LUT UR7, URZ, UR10, URZ, 0x33, !UPT ;  /* 0x0000000a3f077292 */ /* 0x000fe4000f8e333f */
[----:B------:R-:W-:Y:S02]  /*4660*/  USHF.L.U32 UR10, UR11, UR9, URZ ;  /* 0x000000090b0a7299 */ /* 0x000fe4000800063f */
[----:B------:R-:W-:-:S02]  /*4670*/  ULOP3.LUT UR9, UR9, 0x1, URZ, 0xfc, !UPT ;  /* 0x0000000109097892 */ /* 0x000fc4000f8efc3f */
[----:B------:R-:W-:Y:S02]  /*4680*/  USEL UR8, UR8, 0xffff, !UP0 ;  /* 0x0000ffff08087887 */ /* 0x000fe4000c000000 */
[----:B------:R-:W-:Y:S02]  /*4690*/  USHF.L.U32 UR9, UR11, UR9, URZ ;  /* 0x000000090b097299 */ /* 0x000fe4000800063f */
[----:B------:R-:W-:Y:S02]  /*46a0*/  ULOP3.LUT UR8, UR8, 0xffff, URZ, 0xc0, !UPT ;  /* 0x0000ffff08087892 */ /* 0x000fe4000f8ec03f */
[----:B------:R-:W-:Y:S02]  /*46b0*/  ULEA UR28, UR27, 0x180, 0xb ;  /* 0x000001801b1c7891 */ /* 0x000fe4000f8e583f */
[----:B------:R-:W-:Y:S02]  /*46c0*/  ULOP3.LUT UR6, UR6, 0x20, URZ, 0xc0, !UPT ;  /* 0x0000002006067892 */ /* 0x000fe4000f8ec03f */
[----:B------:R-:W-:-:S02]  /*46d0*/  ULOP3.LUT UR13, UR13, 0x5180, URZ, 0xfc, !UPT ;  /* 0x000051800d0d7892 */ /* 0x000fc4000f8efc3f */
[----:B------:R-:W-:Y:S02]  /*46e0*/  ULOP3.LUT UR19, UR10, UR9, URZ, 0xfc, !UPT ;  /* 0x000000090a137292 */ /* 0x000fe4000f8efc3f */
[----:B------:R-:W-:-:S12]  /*46f0*/  USHF.L.U32 UR18, UR18, UR8, URZ ;  /* 0x0000000812127299 */ /* 0x000fd8000800063f */
.L_x_119:
[----:B------:R-:W-:-:S03]  /*4700*/  UMOV UR8, 0xffffffff ;  /* 0xffffffff00087882 */ /* 0x000fc60000000000 */
[----:B------:R-:W-:Y:S05]  /*4710*/  BRA.DIV UR8, `(.L_x_108) ;  /* 0x0000001208107947 */ /* 0x000fea000b800000 */
[----:B------:R-:W-:-:S13]  /*4720*/  ELECT P6, URZ, PT ;  /* 0x00000000003f782f */ /* 0x000fda00038c0000 */
.L_x_133:
[----:B------:R-:W0:Y:S01]  /*4730*/  LDC R3, c[0x0][0x28c] ;  /* 0x0000a300ff037b82 */ /* 0x000e220000000800 */
[----:B------:R-:W-:Y:S01]  /*4740*/  BSSY B1, `(.L_x_109) ;  /* 0x000003a000017945 */ /* 0x000fe20003800000 */
[----:B0-----:R-:W-:-:S13]  /*4750*/  ISETP.LT.OR P6, PT, R3, 0x1, !P6 ;  /* 0x000000010300780c */ /* 0x001fda00077c1670 */
[----:B------:R-:W-:Y:S05]  /*4760*/  @P6 BRA `(.L_x_110) ;  /* 0x0000000000dc6947 */ /* 0x000fea0003800000 */
[----:B------:R-:W-:Y:S01]  /*4770*/  LEA R19, R19, UR27, 0x1 ;  /* 0x0000001b13137c11 */ /* 0x000fe2000f8e08ff */
[----:B------:R-:W-:Y:S01]  /*4780*/  IMAD.MOV.U32 R12, RZ, RZ, RZ ;  /* 0x000000ffff0c7224 */ /* 0x000fe200078e00ff */
[----:B------:R-:W-:Y:S01]  /*4790*/  LEA R22, R22, UR6, 0x6 ;  /* 0x0000000616167c11 */ /* 0x000fe2000f8e30ff */
[----:B------:R-:W-:Y:S02]  /*47a0*/  IMAD.U32 R13, RZ, RZ, UR26 ;  /* 0x0000001aff0d7e24 */ /* 0x000fe4000f8e00ff */
[----:B------:R-:W-:Y:S02]  /*47b0*/  IMAD.MOV.U32 R3, RZ, RZ, R0 ;  /* 0x000000ffff037224 */ /* 0x000fe400078e0000 */
[----:B------:R-:W-:Y:S02]  /*47c0*/  IMAD.MOV.U32 R4, RZ, RZ, R7 ;  /* 0x000000ffff047224 */ /* 0x000fe400078e0007 */
[----:B------:R-:W-:-:S07]  /*47d0*/  IMAD.SHL.U32 R19, R19, 0x20, RZ ;  /* 0x0000002013137824 */ /* 0x000fce00078e00ff */
.L_x_114:
[----:B------:R-:W0:Y:S01]  /*47e0*/  S2R R10, SR_CgaCtaId ;  /* 0x00000000000a7919 */ /* 0x000e220000008800 */
[----:B------:R-:W-:Y:S01]  /*47f0*/  MOV R5, 0x400 ;  /* 0x0000040000057802 */ /* 0x000fe20000000f00 */
[----:B------:R-:W1:Y:S03]  /*4800*/  @!P2 LDC R9, c[0x0][0x500] ;  /* 0x00014000ff09ab82 */ /* 0x000e660000000800 */
[----:B0-----:R-:W-:Y:S02]  /*4810*/  LEA R11, R10, R5, 0x18 ;  /* 0x000000050a0b7211 */ /* 0x001fe400078ec0ff */
[----:B------:R-:W-:-:S03]  /*4820*/  SHF.L.U32 R5, R3, 0x1f, RZ ;  /* 0x0000001f03057819 */ /* 0x000fc600000006ff */
[----:B------:R-:W-:-:S04]  /*4830*/  IMAD R10, R4, 0x8, R11 ;  /* 0x00000008040a7824 */ /* 0x000fc800078e020b */
[----:B------:R-:W0:Y:S02]  /*4840*/  SYNCS.PHASECHK.TRANS64.TRYWAIT P1, [R10+URZ+0x28], R5 ;  /* 0x000028050a0075a7 */ /* 0x000e24000802017f */
[----:B01----:R-:W-:Y:S05]  /*4850*/  @!P1 BRA `(.L_x_111) ;  /* 0x0000000c00e09947 */ /* 0x003fea0003800000 */
.L_x_134:
[----:B0-----:R-:W-:Y:S01]  /*4860*/  PRMT R5, R6, 0x9910, RZ ;  /* 0x0000991006057816 */ /* 0x001fe200000000ff */
[----:B------:R0:W-:Y:S03]  /*4870*/  @!P2 SYNCS.ARRIVE.TRANS64 RZ, [R10+URZ], R9 ;  /* 0x000000090affa9a7 */ /* 0x0001e6000800003f */
[----:B------:R-:W-:-:S13]  /*4880*/  ISETP.NE.AND P1, PT, R5, 0x2, PT ;  /* 0x000000020500780c */ /* 0x000fda0003f25270 */
[----:B0-----:R-:W-:Y:S05]  /*4890*/  @P1 BRA `(.L_x_112) ;  /* 0x0000000000041947 */ /* 0x001fea0003800000 */
[----:B------:R-:W-:Y:S01]  /*48a0*/  BPT.TRAP 0x1 ;  /* 0x000000040000795c */ /* 0x000fe20000300000 */
.L_x_112:
[----:B------:R-:W-:Y:S05]  /*48b0*/  @P0 BRA `(.L_x_113) ;  /* 0x0000000000040947 */ /* 0x000fea0003800000 */
[----:B------:R-:W-:Y:S01]  /*48c0*/  BPT.TRAP 0x1 ;  /* 0x000000040000795c */ /* 0x000fe20000300000 */
.L_x_113:
[----:B------:R-:W-:Y:S01]  /*48d0*/  R2UR UR11, R4 ;  /* 0x00000000040b72ca */ /* 0x000fe200000e0000 */
[----:B------:R-:W-:Y:S01]  /*48e0*/  VIADD R13, R13, 0xffffffff ;  /* 0xffffffff0d0d7836 */ /* 0x000fe20000000000 */
[----:B------:R-:W-:Y:S01]  /*48f0*/  R2UR UR21, R11 ;  /* 0x000000000b1572ca */ /* 0x000fe200000e0000 */
[----:B------:R-:W-:Y:S01]  /*4900*/  UIADD3 UR14, UP0, UR24, 0xf0, URZ ;  /* 0x000000f0180e7890 */ /* 0x000fe2000ff1e03f */
[----:B------:R-:W-:Y:S01]  /*4910*/  R2UR UR22, R19 ;  /* 0x00000000131672ca */ /* 0x000fe200000e0000 */
[----:B------:R-:W-:Y:S01]  /*4920*/  UIADD3 UR30, UP1, UR24, 0x1f0, URZ ;  /* 0x000001f0181e7890 */ /* 0x000fe2000ff3e03f */
[----:B------:R-:W-:Y:S01]  /*4930*/  R2UR UR9, R10 ;  /* 0x000000000a0972ca */ /* 0x000fe200000e0000 */
[----:B------:R-:W-:Y:S01]  /*4940*/  UIADD3.X UR15, URZ, UR25, URZ, UP0, !UPT ;  /* 0x000000193f0f7290 */ /* 0x000fe200087fe43f */
[----:B------:R-:W-:Y:S01]  /*4950*/  R2UR UR10, R12 ;  /* 0x000000000c0a72ca */ /* 0x000fe200000e0000 */
[----:B------:R-:W-:Y:S01]  /*4960*/  UPRMT UR20, URZ, 0x5410, UR18 ;  /* 0x000054103f147896 */ /* 0x000fe20008000012 */
[----:B------:R-:W-:Y:S01]  /*4970*/  R2UR UR12, R2 ;  /* 0x00000000020c72ca */ /* 0x000fe200000e0000 */
[----:B------:R-:W-:Y:S01]  /*4980*/  VIADD R4, R4, 0x1 ;  /* 0x0000000104047836 */ /* 0x000fe20000000000 */
[----:B------:R-:W-:Y:S01]  /*4990*/  R2UR UR23, R22 ;  /* 0x00000000161772ca */ /* 0x000fe200000e0000 */
[----:B------:R-:W-:Y:S01]  /*49a0*/  ULEA UR8, UR11, UR28, 0xc ;  /* 0x0000001c0b087291 */ /* 0x000fe2000f8e603f */
[----:B------:R-:W-:Y:S01]  /*49b0*/  ISETP.GT.AND P3, PT, R13, 0x1, PT ;  /* 0x000000010d00780c */ /* 0x000fe20003f64270 */
[----:B------:R-:W-:Y:S01]  /*49c0*/  ULEA UR11, UR11, UR13, 0xc ;  /* 0x0000000d0b0b7291 */ /* 0x000fe2000f8e603f */
[----:B------:R-:W-:Y:S01]  /*49d0*/  ISETP.NE.AND P1, PT, R4, 0x5, PT ;  /* 0x000000050400780c */ /* 0x000fe20003f25270 */
[----:B------:R-:W-:Y:S01]  /*49e0*/  UIADD3 UR8, UR21, UR8, URZ ;  /* 0x0000000815087290 */ /* 0x000fe2000fffe03f */
[----:B------:R-:W-:Y:S01]  /*49f0*/  VIADD R12, R12, 0x40 ;  /* 0x000000400c0c7836 */ /* 0x000fe20000000000 */
[----:B------:R-:W-:Y:S01]  /*4a00*/  UIADD3 UR21, UR21, UR11, URZ ;  /* 0x0000000b15157290 */ /* 0x000fe2000fffe03f */
[----:B------:R-:W-:Y:S01]  /*4a10*/  SEL R10, RZ, 0x1, P1 ;  /* 0x00000001ff0a7807 */ /* 0x000fe20000800000 */
[----:B------:R-:W-:Y:S01]  /*4a20*/  UPRMT UR29, URZ, 0x5410, UR19 ;  /* 0x000054103f1d7896 */ /* 0x000fe20008000013 */
[----:B------:R-:W-:Y:S01]  /*4a30*/  SEL R4, R4, RZ, P1 ;  /* 0x000000ff04047207 */ /* 0x000fe20000800000 */
[----:B------:R-:W-:Y:S01]  /*4a40*/  UIADD3.X UR31, URZ, UR25, URZ, UP1, !UPT ;  /* 0x000000193f1f7290 */ /* 0x000fe20008ffe43f */
[----:B------:R-:W-:Y:S01]  /*4a50*/  LOP3.LUT R3, R3, R10, RZ, 0x3c, !PT ;  /* 0x0000000a03037212 */ /* 0x000fe200078e3cff */
[----:B------:R-:W-:Y:S01]  /*4a60*/  UMOV UR16, 0x0 ;  /* 0x0000000000107882 */ /* 0x000fe20000000000 */
[----:B------:R-:W-:Y:S01]  /*4a70*/  UMOV UR17, 0x10000000 ;  /* 0x1000000000117882 */ /* 0x000fe20000000000 */
[----:B------:R-:W-:-:S02]  /*4a80*/  UMOV UR11, UR22 ;  /* 0x00000016000b7c82 */ /* 0x000fc40008000000 */
[----:B------:R0:W-:Y:S02]  /*4a90*/  UTMALDG.3D.MULTICAST [UR8], [UR14], UR20, desc[UR16] ;  /* 0x000010080e0073b4 */ /* 0x0001e40008011814 */
[----:B0-----:R-:W-:Y:S01]  /*4aa0*/  UMOV UR8, UR21 ;  /* 0x0000001500087c82 */ /* 0x001fe20008000000 */
[----:B------:R-:W-:Y:S02]  /*4ab0*/  UMOV UR11, UR23 ;  /* 0x00000017000b7c82 */ /* 0x000fe40008000000 */
[----:B------:R0:W-:Y:S02]  /*4ac0*/  UTMALDG.3D.MULTICAST [UR8], [UR30], UR29, desc[UR16] ;  /* 0x000010081e0073b4 */ /* 0x0001e4000801181d */
[----:B0-----:R-:W-:Y:S05]  /*4ad0*/  @P3 BRA `(.L_x_114) ;  /* 0xfffffffc00403947 */ /* 0x001fea000383ffff */
.L_x_110:
[----:B------:R-:W-:Y:S05]  /*4ae0*/  BSYNC B1 ;  /* 0x0000000000017941 */ /* 0x000fea0003800000 */
.L_x_109:
[----:B------:R-:W2:Y:S01]  /*4af0*/  LDL.64 R10, [R1] ;  /* 0x00000000010a7983 */ /* 0x000ea20000100a00 */
[----:B------:R-:W-:Y:S01]  /*4b00*/  LOP3.LUT P4, RZ, R8, 0xff, RZ, 0xc0, !PT ;  /* 0x000000ff08ff7812 */ /* 0x000fe2000788c0ff */
[----:B------:R-:W-:Y:S01]  /*4b10*/  VIADD R4, R7, UR40 ;  /* 0x0000002807047c36 */ /* 0x000fe20008000000 */
[----:B------:R-:W-:Y:S01]  /*4b20*/  ULDC.64 UR8, c[0x0][0x650] ;  /* 0x0001940000087ab9 */ /* 0x000fe20000000a00 */
[----:B------:R-:W-:Y:S01]  /*4b30*/  IMAD.U32 R7, RZ, RZ, UR40 ;  /* 0x00000028ff077e24 */ /* 0x000fe2000f8e00ff */
[----:B------:R-:W-:Y:S01]  /*4b40*/  UISETP.GE.U32.AND UP0, UPT, UR40, 0x5, UPT ;  /* 0x000000052800788c */ /* 0x000fe2000bf06070 */
[----:B------:R-:W-:Y:S01]  /*4b50*/  BSSY B1, `(.L_x_115) ;  /* 0x000006f000017945 */ /* 0x000fe20003800000 */
[----:B------:R-:W-:Y:S01]  /*4b60*/  ISETP.GT.U32.AND P1, PT, R4, 0x4, PT ;  /* 0x000000040400780c */ /* 0x000fe20003f24070 */
[----:B------:R-:W-:Y:S01]  /*4b70*/  IMAD.MOV.U32 R19, RZ, RZ, -0x1 ;  /* 0xffffffffff137424 */ /* 0x000fe200078e00ff */
[----:B------:R-:W-:Y:S01]  /*4b80*/  PRMT R8, RZ, 0x7610, R8 ;  /* 0x00007610ff087816 */ /* 0x000fe20000000008 */
[----:B------:R-:W-:Y:S01]  /*4b90*/  IMAD.MOV.U32 R22, RZ, RZ, -0x1 ;  /* 0xffffffffff167424 */ /* 0x000fe200078e00ff */
[----:B------:R-:W-:-:S02]  /*4ba0*/  ISETP.LT.U32.AND P1, PT, R7, 0x5, P1 ;  /* 0x000000050700780c */ /* 0x000fc40000f21070 */
[----:B------:R-:W-:Y:S01]  /*4bb0*/  PLOP3.LUT P3, PT, PT, PT, UP0, 0x80, 0x0 ;  /* 0x000000000000781c */ /* 0x000fe20003f6f008 */
[----:B------:R-:W0:Y:S01]  /*4bc0*/  @P4 S2R R3, SR_CgaCtaId ;  /* 0x0000000000034919 */ /* 0x000e220000008800 */
[----:B------:R-:W-:-:S04]  /*4bd0*/  @P4 MOV R2, 0x400 ;  /* 0x0000040000024802 */ /* 0x000fc80000000f00 */
[----:B0-----:R-:W-:Y:S01]  /*4be0*/  @P4 LEA R5, R3, R2, 0x18 ;  /* 0x0000000203054211 */ /* 0x001fe200078ec0ff */
[----:B------:R-:W-:-:S03]  /*4bf0*/  IMAD.WIDE.U32 R2, R4, -0x33333333, RZ ;  /* 0xcccccccd04027825 */ /* 0x000fc600078e00ff */
[----:B------:R0:W-:Y:S01]  /*4c00*/  @P4 SYNCS.ARRIVE.TRANS64.A1T0 RZ, [R5+URZ+0x88], RZ ;  /* 0x000088ff05ff49a7 */ /* 0x0001e2000810003f */
[----:B------:R-:W-:Y:S01]  /*4c10*/  IMAD.MOV.U32 R2, RZ, RZ, -0x1 ;  /* 0xffffffffff027424 */ /* 0x000fe200078e00ff */
[----:B0-----:R-:W-:Y:S02]  /*4c20*/  SHF.R.U32.HI R5, RZ, 0x2, R3 ;  /* 0x00000002ff057819 */ /* 0x001fe40000011603 */
[----:B------:R-:W-:-:S03]  /*4c30*/  SEL R3, RZ, 0x1, !P1 ;  /* 0x00000001ff037807 */ /* 0x000fc60004800000 */
[----:B------:R-:W-:Y:S01]  /*4c40*/  IMAD R7, R5, -0x5, R4 ;  /* 0xfffffffb05077824 */ /* 0x000fe200078e0204 */
[----:B------:R-:W-:Y:S02]  /*4c50*/  LOP3.LUT R0, R0, R3, RZ, 0x3c, !PT ;  /* 0x0000000300007212 */ /* 0x000fe400078e3cff */
[----:B------:R-:W-:Y:S02]  /*4c60*/  PRMT R3, RZ, 0x7610, R3 ;  /* 0x00007610ff037816 */ /* 0x000fe40000000003 */
[----:B------:R-:W-:Y:S02]  /*4c70*/  @P3 LOP3.LUT R0, R0, 0x1, R5, 0x78, !PT ;  /* 0x0000000100003812 */ /* 0x000fe400078e7805 */
[----:B--2---:R-:W-:-:S04]  /*4c80*/  IADD3 R18, P4, R18, R10, RZ ;  /* 0x0000000a12127210 */ /* 0x004fc80007f9e0ff */
[----:B------:R-:W-:Y:S01]  /*4c90*/  ISETP.GE.U32.AND P1, PT, R18, UR8, PT ;  /* 0x0000000812007c0c */ /* 0x000fe2000bf26070 */
[----:B------:R-:W-:-:S05]  /*4ca0*/  IMAD.X R17, R17, 0x1, R23, P4 ;  /* 0x0000000111117824 */ /* 0x000fca00020e0617 */
[----:B------:R-:W-:-:S13]  /*4cb0*/  ISETP.GE.U32.AND.EX P1, PT, R17, UR9, PT, P1 ;  /* 0x0000000911007c0c */ /* 0x000fda000bf26110 */
[----:B------:R-:W-:Y:S05]  /*4cc0*/  @P1 BRA `(.L_x_116) ;  /* 0x00000004005c1947 */ /* 0x000fea0003800000 */
[----:B------:R-:W0:Y:S01]  /*4cd0*/  S2R R11, SR_CTAID.X ;  /* 0x00000000000b7919 */ /* 0x000e220000002500 */
[----:B------:R-:W-:Y:S01]  /*4ce0*/  ULDC.64 UR8, c[0x0][0x628] ;  /* 0x00018a0000087ab9 */ /* 0x000fe20000000a00 */
[----:B------:R-:W1:Y:S01]  /*4cf0*/  LDC R12, c[0x0][0x144] ;  /* 0x00005100ff0c7b82 */ /* 0x000e620000000800 */
[----:B------:R-:W-:Y:S01]  /*4d00*/  ISETP.NE.U32.AND P1, PT, RZ, UR8, PT ;  /* 0x00000008ff007c0c */ /* 0x000fe2000bf25070 */
[----:B------:R-:W2:Y:S01]  /*4d10*/  S2R R9, SR_CTAID.Y ;  /* 0x0000000000097919 */ /* 0x000ea20000002600 */
[----:B------:R-:W-:Y:S01]  /*4d20*/  ULDC UR10, c[0x0][0x150] ;  /* 0x00005400000a7ab9 */ /* 0x000fe20000000800 */
[----:B------:R-:W-:Y:S01]  /*4d30*/  ULDC UR11, c[0x0][0x630] ;  /* 0x00018c00000b7ab9 */ /* 0x000fe20000000800 */
[----:B------:R-:W-:Y:S01]  /*4d40*/  ISETP.NE.AND.EX P1, PT, RZ, UR9, PT, P1 ;  /* 0x00000009ff007c0c */ /* 0x000fe2000bf25310 */
[----:B------:R-:W-:Y:S01]  /*4d50*/  IMAD.MOV.U32 R2, RZ, RZ, R18 ;  /* 0x000000ffff027224 */ /* 0x000fe200078e0012 */
[----:B0-----:R-:W-:-:S05]  /*4d60*/  I2FP.F32.U32 R3, R11 ;  /* 0x0000000b00037245 */ /* 0x001fca0000201000 */
[----:B------:R-:W-:Y:S01]  /*4d70*/  FMUL R14, R3, UR10 ;  /* 0x0000000a030e7c20 */ /* 0x000fe20008400000 */
[----:B------:R-:W-:-:S05]  /*4d80*/  IMAD.MOV.U32 R3, RZ, RZ, R17 ;  /* 0x000000ffff037224 */ /* 0x000fca00078e0011 */
[----:B--2---:R-:W-:Y:S05]  /*4d90*/  @!P1 BRA `(.L_x_117) ;  /* 0x0000000000289947 */ /* 0x004fea0003800000 */
[----:B------:R-:W-:Y:S02]  /*4da0*/  ULDC UR10, c[0x0][0x634] ;  /* 0x00018d00000a7ab9 */ /* 0x000fe40000000800 */
[----:B------:R-:W-:-:S05]  /*4db0*/  IADD3 R3, P1, R18, UR10, RZ ;  /* 0x0000000a12037c10 */ /* 0x000fca000ff3e0ff */
[----:B------:R-:W-:-:S04]  /*4dc0*/  IMAD.X R13, RZ, RZ, R17, P1 ;  /* 0x000000ffff0d7224 */ /* 0x000fc800008e0611 */
[----:B------:R-:W-:-:S04]  /*4dd0*/  IMAD.WIDE.U32 R4, R13, UR8, RZ ;  /* 0x000000080d047c25 */ /* 0x000fc8000f8e00ff */
[----:B------:R-:W-:-:S04]  /*4de0*/  IMAD.WIDE.U32 R4, P1, R3, UR9, R4 ;  /* 0x0000000903047c25 */ /* 0x000fc8000f820004 */
[----:B------:R-:W-:-:S04]  /*4df0*/  IMAD.WIDE.U32 R2, R3, UR8, RZ ;  /* 0x0000000803027c25 */ /* 0x000fc8000f8e00ff */
[----:B------:R-:W-:Y:S01]  /*4e00*/  IMAD.MOV.U32 R2, RZ, RZ, R5 ;  /* 0x000000ffff027224 */ /* 0x000fe200078e0005 */
[----:B------:R-:W-:Y:S01]  /*4e10*/  IADD3 RZ, P3, R3, R4, RZ ;  /* 0x0000000403ff7210 */ /* 0x000fe20007f7e0ff */
[----:B------:R-:W-:-:S04]  /*4e20*/  IMAD.X R3, RZ, RZ, RZ, P1 ;  /* 0x000000ffff037224 */ /* 0x000fc800008e06ff */
[----:B------:R-:W-:-:S08]  /*4e30*/  IMAD.WIDE.U32.X R2, R13, UR9, R2, P3 ;  /* 0x000000090d027c25 */ /* 0x000fd000098e0402 */
.L_x_117:
[--C-:B------:R-:W-:Y:S01]  /*4e40*/  SHF.R.U64 R10, R2, UR11, R3.reuse ;  /* 0x0000000b020a7c19 */ /* 0x100fe20008001203 */
[----:B------:R-:W0:Y:S01]  /*4e50*/  F2I.U32.TRUNC.NTZ R14, R14 ;  /* 0x0000000e000e7305 */ /* 0x000e22000020f000 */
[----:B------:R-:W-:Y:S01]  /*4e60*/  SHF.R.U32.HI R2, RZ, UR11, R3 ;  /* 0x0000000bff027c19 */ /* 0x000fe20008011603 */
[----:B------:R-:W-:Y:S01]  /*4e70*/  ULDC.64 UR8, c[0x0][0x620] ;  /* 0x0001880000087ab9 */ /* 0x000fe20000000a00 */
[----:B------:R-:W-:Y:S01]  /*4e80*/  IADD3 R5, P1, RZ, -R10, RZ ;  /* 0x8000000aff057210 */ /* 0x000fe20007f3e0ff */
[----:B------:R-:W-:Y:S01]  /*4e90*/  IMAD.MOV.U32 R3, RZ, RZ, R17 ;  /* 0x000000ffff037224 */ /* 0x000fe200078e0011 */
[----:B------:R-:W-:-:S03]  /*4ea0*/  ULDC.64 UR10, c[0x0][0x640] ;  /* 0x00019000000a7ab9 */ /* 0x000fc60000000a00 */
[----:B------:R-:W-:Y:S01]  /*4eb0*/  IMAD.X R2, RZ, RZ, ~R2, P1 ;  /* 0x000000ffff027224 */ /* 0x000fe200008e0e02 */
[----:B------:R-:W-:-:S03]  /*4ec0*/  ISETP.NE.U32.AND P1, PT, RZ, UR10, PT ;  /* 0x0000000aff007c0c */ /* 0x000fc6000bf25070 */
[----:B------:R-:W-:Y:S01]  /*4ed0*/  IMAD R4, R2, UR8, RZ ;  /* 0x0000000802047c24 */ /* 0x000fe2000f8e02ff */
[----:B------:R-:W-:Y:S01]  /*4ee0*/  ISETP.NE.AND.EX P1, PT, RZ, UR11, PT, P1 ;  /* 0x0000000bff007c0c */ /* 0x000fe2000bf25310 */
[----:B------:R-:W-:-:S04]  /*4ef0*/  IMAD.MOV.U32 R2, RZ, RZ, R18 ;  /* 0x000000ffff027224 */ /* 0x000fc800078e0012 */
[----:B------:R-:W-:Y:S01]  /*4f00*/  IMAD.WIDE.U32 R2, R5, UR8, R2 ;  /* 0x0000000805027c25 */ /* 0x000fe2000f8e0002 */
[----:B------:R-:W-:-:S03]  /*4f10*/  ULDC UR8, c[0x0][0x618] ;  /* 0x0001860000087ab9 */ /* 0x000fc60000000800 */
[----:B------:R-:W-:Y:S01]  /*4f20*/  IMAD R5, R5, UR9, R4 ;  /* 0x0000000905057c24 */ /* 0x000fe2000f8e0204 */
[----:B------:R-:W-:Y:S01]  /*4f30*/  ULDC UR9, c[0x0][0x154] ;  /* 0x0000550000097ab9 */ /* 0x000fe20000000800 */
[----:B0-----:R-:W-:Y:S02]  /*4f40*/  IMAD.MOV R4, RZ, RZ, -R14 ;  /* 0x000000ffff047224 */ /* 0x001fe400078e0a0e */
[----:B------:R-:W0:Y:S01]  /*4f50*/  LDC R14, c[0x0][0x148] ;  /* 0x00005200ff0e7b82 */ /* 0x000e220000000800 */
[----:B------:R-:W-:Y:S02]  /*4f60*/  IMAD.IADD R3, R3, 0x1, R5 ;  /* 0x0000000103037824 */ /* 0x000fe400078e0205 */
[----:B-1----:R-:W-:Y:S01]  /*4f70*/  IMAD R11, R12, R4, R11 ;  /* 0x000000040c0b7224 */ /* 0x002fe200078e020b */
[----:B------:R-:W-:Y:S02]  /*4f80*/  I2FP.F32.U32 R4, R9 ;  /* 0x0000000900047245 */ /* 0x000fe40000201000 */
[----:B------:R-:W-:-:S02]  /*4f90*/  SHF.R.U64 R12, R2, UR8, R3 ;  /* 0x00000008020c7c19 */ /* 0x000fc40008001203 */
[----:B------:R-:W-:Y:S01]  /*4fa0*/  SHF.R.U32.HI R3, RZ, UR8, R3 ;  /* 0x00000008ff037c19 */ /* 0x000fe20008011603 */
[----:B------:R-:W-:Y:S01]  /*4fb0*/  FMUL R4, R4, UR9 ;  /* 0x0000000904047c20 */ /* 0x000fe20008400000 */
[----:B------:R-:W-:Y:S02]  /*4fc0*/  ULDC UR8, c[0x0][0x608] ;  /* 0x0001820000087ab9 */ /* 0x000fe40000000800 */
[--C-:B------:R-:W-:Y:S01]  /*4fd0*/  SHF.R.U64 R15, R12, UR8, R3.reuse ;  /* 0x000000080c0f7c19 */ /* 0x100fe20008001203 */
[----:B------:R1:W2:Y:S01]  /*4fe0*/  F2I.U32.TRUNC.NTZ R20, R4 ;  /* 0x0000000400147305 */ /* 0x0002a2000020f000 */
[----:B------:R-:W-:Y:S01]  /*4ff0*/  SHF.R.U32.HI R2, RZ, UR8, R3 ;  /* 0x00000008ff027c19 */ /* 0x000fe20008011603 */
[----:B------:R-:W-:-:S03]  /*5000*/  ULDC UR8, c[0x0][0x658] ;  /* 0x0001960000087ab9 */ /* 0x000fc60000000800 */
[--C-:B------:R-:W-:Y:S02]  /*5010*/  SHF.R.U64 R13, R15, UR8, R2.reuse ;  /* 0x000000080f0d7c19 */ /* 0x100fe40008001202 */
[----:B------:R-:W-:-:S03]  /*5020*/  SHF.R.U32.HI R19, RZ, UR8, R2 ;  /* 0x00000008ff137c19 */ /* 0x000fc60008011602 */
[----:B------:R-:W-:Y:S02]  /*5030*/  IMAD.MOV.U32 R2, RZ, RZ, R13 ;  /* 0x000000ffff027224 */ /* 0x000fe400078e000d */
[----:B------:R-:W-:Y:S01]  /*5040*/  IMAD.MOV.U32 R3, RZ, RZ, R19 ;  /* 0x000000ffff037224 */ /* 0x000fe200078e0013 */
[----:B-1----:R-:W-:Y:S06]  /*5050*/  @!P1 BRA `(.L_x_118) ;  /* 0x0000000000289947 */ /* 0x002fec0003800000 */
        /* <DEDUP_REMOVED lines=10> */
.L_x_118:
[----:B------:R-:W1:Y:S01]  /*5100*/  LDC R4, c[0x0][0x65c] ;  /* 0x00019700ff047b82 */ /* 0x000e620000000800 */
[----:B------:R-:W-:Y:S01]  /*5110*/  ULDC UR8, c[0x0][0x648] ;  /* 0x0001920000087ab9 */ /* 0x000fe20000000800 */
[----:B------:R-:W-:Y:S01]  /*5120*/  LOP3.LUT R15, R15, UR7, RZ, 0xc0, !PT ;  /* 0x000000070f0f7c12 */ /* 0x000fe2000f8ec0ff */
[----:B--2---:R-:W-:Y:S01]  /*5130*/  IMAD.MOV R20, RZ, RZ, -R20 ;  /* 0x000000ffff147224 */ /* 0x004fe200078e0a14 */
[----:B------:R-:W-:Y:S01]  /*5140*/  SHF.R.U64 R2, R2, UR8, R3 ;  /* 0x0000000802027c19 */ /* 0x000fe20008001203 */
[----:B------:R-:W-:Y:S01]  /*5150*/  ULDC UR8, c[0x0][0x638] ;  /* 0x00018e0000087ab9 */ /* 0x000fe20000000800 */
[----:B------:R-:W-:Y:S01]  /*5160*/  LOP3.LUT R12, R12, UR4, RZ, 0xc0, !PT ;  /* 0x000000040c0c7c12 */ /* 0x000fe2000f8ec0ff */
[----:B------:R-:W-:Y:S01]  /*5170*/  ULDC UR9, c[0x0][0x610] ;  /* 0x0001840000097ab9 */ /* 0x000fe20000000800 */
[----:B------:R-:W-:Y:S01]  /*5180*/  IMAD.MOV.U32 R3, RZ, RZ, 0x1 ;  /* 0x00000001ff037424 */ /* 0x000fe200078e00ff */
[----:B-1----:R-:W-:Y:S01]  /*5190*/  ISETP.NE.AND P1, PT, R4, 0x1, PT ;  /* 0x000000010400780c */ /* 0x002fe20003f25270 */
[----:B------:R-:W-:-:S02]  /*51a0*/  IMAD.MOV R4, RZ, RZ, -R2 ;  /* 0x000000ffff047224 */ /* 0x000fc400078e0a02 */
[----:B------:R-:W-:Y:S02]  /*51b0*/  IMAD R2, R2, UR5, R15 ;  /* 0x0000000502027c24 */ /* 0x000fe4000f8e020f */
[----:B------:R-:W-:Y:S01]  /*51c0*/  IMAD R13, R4, UR8, R13 ;  /* 0x00000008040d7c24 */ /* 0x000fe2000f8e020d */
[----:B------:R-:W-:-:S07]  /*51d0*/  ULDC UR8, c[0x0][0x600] ;  /* 0x0001800000087ab9 */ /* 0x000fce0000000800 */
[----:B0-----:R-:W-:-:S04]  /*51e0*/  @P1 IMAD R11, R14, R20, R9 ;  /* 0x000000140e0b1224 */ /* 0x001fc800078e0209 */
[----:B------:R-:W-:Y:S02]  /*51f0*/  IMAD R11, R2, UR9, R11 ;  /* 0x00000009020b7c24 */ /* 0x000fe4000f8e020b */
[----:B------:R-:W-:-:S05]  /*5200*/  IMAD R2, R13, UR8, R12 ;  /* 0x000000080d027c24 */ /* 0x000fca000f8e020c */
[----:B------:R-:W-:Y:S02]  /*5210*/  SEL R22, R2, R11, !P1 ;  /* 0x0000000b02167207 */ /* 0x000fe40004800000 */
[----:B------:R-:W-:Y:S01]  /*5220*/  SEL R19, R11, R2, !P1 ;  /* 0x000000020b137207 */ /* 0x000fe20004800000 */
[----:B------:R-:W-:-:S07]  /*5230*/  IMAD.MOV.U32 R2, RZ, RZ, R10 ;  /* 0x000000ffff027224 */ /* 0x000fce00078e000a */
.L_x_116:
[----:B------:R-:W-:Y:S05]  /*5240*/  BSYNC B1 ;  /* 0x0000000000017941 */ /* 0x000fea0003800000 */
.L_x_115:
[----:B------:R-:W-:-:S13]  /*5250*/  LOP3.LUT P1, RZ, R3, 0xff, RZ, 0xc0, !PT ;  /* 0x000000ff03ff7812 */ /* 0x000fda000782c0ff */
[----:B------:R-:W-:Y:S05]  /*5260*/  @P1 BRA `(.L_x_119) ;  /* 0xfffffff400241947 */ /* 0x000fea000383ffff */
[----:B------:R-:W-:Y:S05]  /*5270*/  BSYNC B0 ;  /* 0x0000000000007941 */ /* 0x000fea0003800000 */
.L_x_107:
[----:B------:R-:W-:-:S03]  /*5280*/  UMOV UR8, 0xffffffff ;  /* 0xffffffff00087882 */ /* 0x000fc60000000000 */
[----:B------:R-:W-:Y:S05]  /*5290*/  BRA.DIV UR8, `(.L_x_120) ;  /* 0x0000000608647947 */ /* 0x000fea000b800000 */
[----:B------:R-:W-:-:S13]  /*52a0*/  ELECT P6, URZ, PT ;  /* 0x00000000003f782f */ /* 0x000fda00038c0000 */
.L_x_137:
[----:B------:R-:W-:Y:S04]  /*52b0*/  BSSY B0, `(.L_x_121) ;  /* 0x0000034000007945 */ /* 0x000fe80003800000 */
[----:B------:R-:W-:Y:S05]  /*52c0*/  @!P6 BRA `(.L_x_122) ;  /* 0x0000000000c8e947 */ /* 0x000fea0003800000 */
[----:B------:R-:W-:-:S04]  /*52d0*/  LOP3.LUT R16, R16, 0x2, RZ, 0xfc, !PT ;  /* 0x0000000210107812 */ /* 0x000fc800078efcff */
[----:B------:R-:W-:-:S13]  /*52e0*/  ISETP.NE.AND P0, PT, R16, 0x3, PT ;  /* 0x000000031000780c */ /* 0x000fda0003f05270 */
[----:B------:R-:W-:Y:S05]  /*52f0*/  @!P0 BRA `(.L_x_123) ;  /* 0x0000000000048947 */ /* 0x000fea0003800000 */
[----:B------:R-:W-:Y:S01]  /*5300*/  BPT.TRAP 0x1 ;  /* 0x000000040000795c */ /* 0x000fe20000300000 */
.L_x_123:
[----:B------:R-:W0:Y:S01]  /*5310*/  S2R R3, SR_CgaCtaId ;  /* 0x0000000000037919 */ /* 0x000e220000008800 */
[----:B------:R-:W-:Y:S02]  /*5320*/  MOV R2, 0x400 ;  /* 0x0000040000027802 */ /* 0x000fe40000000f00 */
[----:B------:R-:W-:Y:S02]  /*5330*/  SHF.L.U32 R4, R0, 0x1f, RZ ;  /* 0x0000001f00047819 */ /* 0x000fe400000006ff */
[----:B0-----:R-:W-:-:S05]  /*5340*/  LEA R2, R3, R2, 0x18 ;  /* 0x0000000203027211 */ /* 0x001fca00078ec0ff */
[----:B------:R-:W-:-:S04]  /*5350*/  VIADD R2, R2, 0x28 ;  /* 0x0000002802027836 */ /* 0x000fc80000000000 */
[C---:B------:R-:W-:Y:S02]  /*5360*/  IMAD R9, R7.reuse, 0x8, R2 ;  /* 0x0000000807097824 */ /* 0x040fe400078e0202 */
[----:B------:R-:W-:Y:S02]  /*5370*/  VIADD R7, R7, 0x1 ;  /* 0x0000000107077836 */ /* 0x000fe40000000000 */
[----:B------:R-:W0:Y:S03]  /*5380*/  SYNCS.PHASECHK.TRANS64.TRYWAIT P0, [R9+URZ], R4 ;  /* 0x00000004090075a7 */ /* 0x000e26000800017f */
[----:B------:R-:W-:-:S04]  /*5390*/  ISETP.NE.AND P1, PT, R7, 0x5, PT ;  /* 0x000000050700780c */ /* 0x000fc80003f25270 */
[----:B------:R-:W-:Y:S02]  /*53a0*/  SEL R3, RZ, 0x1, P1 ;  /* 0x00000001ff037807 */ /* 0x000fe40000800000 */
[----:B------:R-:W-:Y:S02]  /*53b0*/  SEL R7, R7, RZ, P1 ;  /* 0x000000ff07077207 */ /* 0x000fe40000800000 */
[----:B------:R-:W-:-:S03]  /*53c0*/  LOP3.LUT R6, R0, R3, RZ, 0x3c, !PT ;  /* 0x0000000300067212 */ /* 0x000fc600078e3cff */
[----:B------:R-:W-:Y:S01]  /*53d0*/  IMAD R8, R7, 0x8, R2 ;  /* 0x0000000807087824 */ /* 0x000fe200078e0202 */
[----:B------:R-:W-:Y:S01]  /*53e0*/  SHF.L.U32 R5, R6, 0x1f, RZ ;  /* 0x0000001f06057819 */ /* 0x000fe200000006ff */
[----:B0-----:R-:W-:Y:S06]  /*53f0*/  @!P0 BRA `(.L_x_124) ;  /* 0x00000004002c8947 */ /* 0x001fec0003800000 */
.L_x_138:
[----:B------:R-:W1:Y:S01]  /*5400*/  SYNCS.PHASECHK.TRANS64.TRYWAIT P0, [R8+URZ], R5 ;  /* 0x00000005080075a7 */ /* 0x000e62000800017f */
[----:B------:R-:W-:-:S05]  /*5410*/  VIADD R0, R7, 0x1 ;  /* 0x0000000107007836 */ /* 0x000fca0000000000 */
[----:B------:R-:W-:-:S04]  /*5420*/  ISETP.NE.AND P1, PT, R0, 0x5, PT ;  /* 0x000000050000780c */ /* 0x000fc80003f25270 */
[----:B------:R-:W-:Y:S02]  /*5430*/  SEL R3, RZ, 0x1, P1 ;  /* 0x00000001ff037807 */ /* 0x000fe40000800000 */
[----:B------:R-:W-:Y:S02]  /*5440*/  SEL R7, R0, RZ, P1 ;  /* 0x000000ff00077207 */ /* 0x000fe40000800000 */
[----:B------:R-:W-:-:S03]  /*5450*/  LOP3.LUT R6, R6, R3, RZ, 0x3c, !PT ;  /* 0x0000000306067212 */ /* 0x000fc600078e3cff */
[----:B0-----:R-:W-:Y:S01]  /*5460*/  IMAD R9, R7, 0x8, R2 ;  /* 0x0000000807097824 */ /* 0x001fe200078e0202 */
[----:B------:R-:W-:Y:S01]  /*5470*/  SHF.L.U32 R4, R6, 0x1f, RZ ;  /* 0x0000001f06047819 */ /* 0x000fe200000006ff */
[----:B-1----:R-:W-:Y:S06]  /*5480*/  @!P0 BRA `(.L_x_125) ;  /* 0x00000004001c8947 */ /* 0x002fec0003800000 */
.L_x_139:
[----:B------:R-:W1:Y:S01]  /*5490*/  SYNCS.PHASECHK.TRANS64.TRYWAIT P0, [R9+URZ], R4 ;  /* 0x00000004090075a7 */ /* 0x000e62000800017f */
[----:B------:R-:W-:-:S05]  /*54a0*/  VIADD R0, R7, 0x1 ;  /* 0x0000000107007836 */ /* 0x000fca0000000000 */
[----:B------:R-:W-:-:S04]  /*54b0*/  ISETP.NE.AND P1, PT, R0, 0x5, PT ;  /* 0x000000050000780c */ /* 0x000fc80003f25270 */
[----:B------:R-:W-:Y:S02]  /*54c0*/  SEL R3, RZ, 0x1, P1 ;  /* 0x00000001ff037807 */ /* 0x000fe40000800000 */
[----:B------:R-:W-:Y:S02]  /*54d0*/  SEL R7, R0, RZ, P1 ;  /* 0x000000ff00077207 */ /* 0x000fe40000800000 */
[----:B------:R-:W-:-:S03]  /*54e0*/  LOP3.LUT R11, R6, R3, RZ, 0x3c, !PT ;  /* 0x00000003060b7212 */ /* 0x000fc600078e3cff */
[----:B------:R-:W-:Y:S01]  /*54f0*/  IMAD R6, R7, 0x8, R2 ;  /* 0x0000000807067824 */ /* 0x000fe200078e0202 */
[----:B0-----:R-:W-:Y:S01]  /*5500*/  SHF.L.U32 R5, R11, 0x1f, RZ ;  /* 0x0000001f0b057819 */ /* 0x001fe200000006ff */
[----:B-1----:R-:W-:Y:S06]  /*5510*/  @!P0 BRA `(.L_x_126) ;  /* 0x00000004000c8947 */ /* 0x002fec0003800000 */
.L_x_140:
[----:B------:R-:W1:Y:S01]  /*5520*/  SYNCS.PHASECHK.TRANS64.TRYWAIT P0, [R6+URZ], R5 ;  /* 0x00000005060075a7 */ /* 0x000e62000800017f */
[----:B------:R-:W-:-:S05]  /*5530*/  VIADD R0, R7, 0x1 ;  /* 0x0000000107007836 */ /* 0x000fca0000000000 */
[----:B------:R-:W-:-:S04]  /*5540*/  ISETP.NE.AND P1, PT, R0, 0x5, PT ;  /* 0x000000050000780c */ /* 0x000fc80003f25270 */
[----:B0-----:R-:W-:Y:S02]  /*5550*/  SEL R4, RZ, 0x1, P1 ;  /* 0x00000001ff047807 */ /* 0x001fe40000800000 */
[----:B------:R-:W-:Y:S02]  /*5560*/  SEL R3, R0, RZ, P1 ;  /* 0x000000ff00037207 */ /* 0x000fe40000800000 */
[----:B------:R-:W-:Y:S01]  /*5570*/  LOP3.LUT R0, R11, R4, RZ, 0x3c, !PT ;  /* 0x000000040b007212 */ /* 0x000fe200078e3cff */
[----:B-1----:R-:W-:Y:S06]  /*5580*/  @!P0 BRA `(.L_x_127) ;  /* 0x0000000400048947 */ /* 0x002fec0003800000 */
.L_x_141:
[----:B------:R-:W-:Y:S01]  /*5590*/  IMAD R3, R3, 0x8, R2 ;  /* 0x0000000803037824 */ /* 0x000fe200078e0202 */
[----:B------:R-:W-:-:S07]  /*55a0*/  SHF.L.U32 R0, R0, 0x1f, RZ ;  /* 0x0000001f00007819 */ /* 0x000fce00000006ff */
.L_x_128:
[----:B-1----:R1:W2:Y:S02]  /*55b0*/  SYNCS.PHASECHK.TRANS64.TRYWAIT P0, [R3+URZ], R0 ;  /* 0x00000000030075a7 */ /* 0x0022a4000800017f */
[----:B--2---:R-:W-:Y:S05]  /*55c0*/  @!P0 NANOSLEEP.SYNCS 0x989680 ;  /* 0x009896800000895d */ /* 0x004fea0003900000 */
[----:B------:R-:W2:Y:S02]  /*55d0*/  @!P0 SYNCS.PHASECHK.TRANS64 P0, [R3+URZ], R0 ;  /* 0x00000000030085a7 */ /* 0x000ea4000800007f */
[----:B--2---:R-:W-:Y:S05]  /*55e0*/  @!P0 BRA `(.L_x_128) ;  /* 0xfffffffc00f08947 */ /* 0x004fea000383ffff */
.L_x_122:
[----:B------:R-:W-:Y:S05]  /*55f0*/  BSYNC B0 ;  /* 0x0000000000007941 */ /* 0x000fea0003800000 */
.L_x_121:
[----:B------:R-:W-:Y:S05]  /*5600*/  EXIT ;  /* 0x000000000000794d */ /* 0x000fea0003800000 */
.L_x_19:
[----:B-1----:R1:W2:Y:S02]  /*5610*/  SYNCS.PHASECHK.TRANS64.TRYWAIT P0, [R65+URZ], R0 ;  /* 0x00000000410075a7 */ /* 0x0022a4000800017f */
[----:B--2---:R-:W-:Y:S05]  /*5620*/  @!P0 NANOSLEEP.SYNCS 0x989680 ;  /* 0x009896800000895d */ /* 0x004fea0003900000 */
[----:B------:R-:W2:Y:S02]  /*5630*/  @!P0 SYNCS.PHASECHK.TRANS64 P0, [R65+URZ], R0 ;  /* 0x00000000410085a7 */ /* 0x000ea4000800007f */
[----:B--2---:R-:W-:Y:S05]  /*5640*/  @!P0 BRA `(.L_x_19) ;  /* 0xfffffffc00f08947 */ /* 0x004fea000383ffff */
[----:B------:R-:W-:Y:S05]  /*5650*/  BRA `(.L_x_129) ;  /* 0xffffffc000447947 */ /* 0x000fea000383ffff */
.L_x_24:
[----:B--2---:R2:W3:Y:S02]  /*5660*/  SYNCS.PHASECHK.TRANS64.TRYWAIT P1, [R3+URZ], R0 ;  /* 0x00000000030075a7 */ /* 0x0044e4000802017f */
[----:B---3--:R-:W-:Y:S05]  /*5670*/  @!P1 NANOSLEEP.SYNCS 0x989680 ;  /* 0x009896800000995d */ /* 0x008fea0003900000 */
[----:B------:R-:W3:Y:S02]  /*5680*/  @!P1 SYNCS.PHASECHK.TRANS64 P1, [R3+URZ], R0 ;  /* 0x00000000030095a7 */ /* 0x000ee4000802007f */
[----:B---3--:R-:W-:Y:S05]  /*5690*/  @!P1 BRA `(.L_x_24) ;  /* 0xfffffffc00f09947 */ /* 0x008fea000383ffff */
[----:B------:R-:W-:Y:S05]  /*56a0*/  BRA `(.L_x_23) ;  /* 0xffffffc000ac7947 */ /* 0x000fea000383ffff */
.L_x_29:
[----:B--2---:R-:W-:-:S04]  /*56b0*/  IMAD.U32 R5, RZ, RZ, UR4 ;  /* 0x00000004ff057e24 */ /* 0x004fc8000f8e00ff */
[----:B------:R2:W3:Y:S03]  /*56c0*/  SYNCS.PHASECHK.TRANS64.TRYWAIT P1, [R5+URZ], R4 ;  /* 0x00000004050075a7 */ /* 0x0004e6000802017f */
[----:B---3--:R-:W-:Y:S05]  /*56d0*/  @!P1 NANOSLEEP.SYNCS 0x989680 ;  /* 0x009896800000995d */ /* 0x008fea0003900000 */
[----:B------:R-:W3:Y:S02]  /*56e0*/  @!P1 SYNCS.PHASECHK.TRANS64 P1, [R5+URZ], R4 ;  /* 0x00000004050095a7 */ /* 0x000ee4000802007f */
[----:B---3--:R-:W-:Y:S05]  /*56f0*/  @!P1 BRA `(.L_x_29) ;  /* 0xfffffffc00ec9947 */ /* 0x008fea000383ffff */
[----:B------:R-:W-:Y:S05]  /*5700*/  BRA `(.L_x_28) ;  /* 0xffffffc400247947 */ /* 0x000fea000383ffff */
.L_x_35:
[----:B-1----:R1:W2:Y:S02]  /*5710*/  SYNCS.PHASECHK.TRANS64.TRYWAIT P0, [R65+URZ+0x10], R0 ;  /* 0x00001000410075a7 */ /* 0x0022a4000800017f */
[----:B--2---:R-:W-:Y:S05]  /*5720*/  @!P0 NANOSLEEP.SYNCS 0x989680 ;  /* 0x009896800000895d */ /* 0x004fea0003900000 */
[----:B------:R-:W2:Y:S02]  /*5730*/  @!P0 SYNCS.PHASECHK.TRANS64 P0, [R65+URZ+0x10], R0 ;  /* 0x00001000410085a7 */ /* 0x000ea4000800007f */
[----:B--2---:R-:W-:Y:S05]  /*5740*/  @!P0 BRA `(.L_x_35) ;  /* 0xfffffffc00f08947 */ /* 0x004fea000383ffff */
[----:B------:R-:W-:Y:S05]  /*5750*/  BRA `(.L_x_130) ;  /* 0xffffffc800307947 */ /* 0x000fea000383ffff */
.L_x_108:
[----:B------:R-:W-:Y:S01]  /*5760*/  BSSY B1, `(.L_x_131) ;  /* 0x0000006000017945 */ /* 0x000fe20003800000 */
[----:B------:R-:W-:-:S07]  /*5770*/  IMAD.MOV.U32 R15, RZ, RZ, -0x1 ;  /* 0xffffffffff0f7424 */ /* 0x000fce00078e00ff */
[----:B-----5:R-:W-:Y:S05]  /*5780*/  WARPSYNC.COLLECTIVE R15, `(.L_x_132) ;  /* 0x000000000f0c7348 */ /* 0x020fea0003c00000 */
[----:B------:R-:W-:Y:S02]  /*5790*/  ELECT P6, UR62, PT ;  /* 0x00000000003e782f */ /* 0x000fe400038c0000 */
[----:B------:R-:W-:Y:S01]  /*57a0*/  MOV R14, UR62 ;  /* 0x0000003e000e7c02 */ /* 0x000fe20008000f00 */
[----:B-----5:R-:W-:Y:S10]  /*57b0*/  ENDCOLLECTIVE ;  /* 0x000000000000791b */ /* 0x020ff40003800000 */
.L_x_132:
[----:B------:R-:W-:Y:S05]  /*57c0*/  BSYNC B1 ;  /* 0x0000000000017941 */ /* 0x000fea0003800000 */
.L_x_131:
[----:B------:R-:W-:Y:S05]  /*57d0*/  BRA `(.L_x_133) ;  /* 0xffffffec00d47947 */ /* 0x000fea000383ffff */
.L_x_111:
[----:B0-----:R0:W1:Y:S02]  /*57e0*/  SYNCS.PHASECHK.TRANS64.TRYWAIT P1, [R10+URZ+0x28], R5 ;  /* 0x000028050a0075a7 */ /* 0x001064000802017f */
[----:B-1----:R-:W-:Y:S05]  /*57f0*/  @!P1 NANOSLEEP.SYNCS 0x989680 ;  /* 0x009896800000995d */ /* 0x002fea0003900000 */
[----:B------:R-:W1:Y:S02]  /*5800*/  @!P1 SYNCS.PHASECHK.TRANS64 P1, [R10+URZ+0x28], R5 ;  /* 0x000028050a0095a7 */ /* 0x000e64000802007f */
[----:B-1----:R-:W-:Y:S05]  /*5810*/  @!P1 BRA `(.L_x_111) ;  /* 0xfffffffc00f09947 */ /* 0x002fea000383ffff */
[----:B------:R-:W-:Y:S05]  /*5820*/  BRA `(.L_x_134) ;  /* 0xfffffff0000c7947 */ /* 0x000fea000383ffff */
.L_x_120:
[----:B------:R-:W-:Y:S01]  /*5830*/  BSSY B0, `(.L_x_135) ;  /* 0x0000006000007945 */ /* 0x000fe20003800000 */
[----:B------:R-:W-:-:S07]  /*5840*/  IMAD.MOV.U32 R15, RZ, RZ, -0x1 ;  /* 0xffffffffff0f7424 */ /* 0x000fce00078e00ff */
[----:B-----5:R-:W-:Y:S05]  /*5850*/  WARPSYNC.COLLECTIVE R15, `(.L_x_136) ;  /* 0x000000000f0c7348 */ /* 0x020fea0003c00000 */
[----:B------:R-:W-:Y:S02]  /*5860*/  ELECT P6, UR62, PT ;  /* 0x00000000003e782f */ /* 0x000fe400038c0000 */
[----:B------:R-:W-:Y:S01]  /*5870*/  MOV R14, UR62 ;  /* 0x0000003e000e7c02 */ /* 0x000fe20008000f00 */
[----:B-----5:R-:W-:Y:S10]  /*5880*/  ENDCOLLECTIVE ;  /* 0x000000000000791b */ /* 0x020ff40003800000 */
.L_x_136:
[----:B------:R-:W-:Y:S05]  /*5890*/  BSYNC B0 ;  /* 0x0000000000007941 */ /* 0x000fea0003800000 */
.L_x_135:
[----:B------:R-:W-:Y:S05]  /*58a0*/  BRA `(.L_x_137) ;  /* 0xfffffff800807947 */ /* 0x000fea000383ffff */
.L_x_124:
[----:B0-----:R0:W1:Y:S02]  /*58b0*/  SYNCS.PHASECHK.TRANS64.TRYWAIT P0, [R9+URZ], R4 ;  /* 0x00000004090075a7 */ /* 0x001064000800017f */
[----:B-1----:R-:W-:Y:S05]  /*58c0*/  @!P0 NANOSLEEP.SYNCS 0x989680 ;  /* 0x009896800000895d */ /* 0x002fea0003900000 */
[----:B------:R-:W1:Y:S02]  /*58d0*/  @!P0 SYNCS.PHASECHK.TRANS64 P0, [R9+URZ], R4 ;  /* 0x00000004090085a7 */ /* 0x000e64000800007f */
[----:B-1----:R-:W-:Y:S05]  /*58e0*/  @!P0 BRA `(.L_x_124) ;  /* 0xfffffffc00f08947 */ /* 0x002fea000383ffff */
[----:B------:R-:W-:Y:S05]  /*58f0*/  BRA `(.L_x_138) ;  /* 0xfffffff800c07947 */ /* 0x000fea000383ffff */
.L_x_125:
[----:B0-----:R0:W1:Y:S02]  /*5900*/  SYNCS.PHASECHK.TRANS64.TRYWAIT P0, [R8+URZ], R5 ;  /* 0x00000005080075a7 */ /* 0x001064000800017f */
[----:B-1----:R-:W-:Y:S05]  /*5910*/  @!P0 NANOSLEEP.SYNCS 0x989680 ;  /* 0x009896800000895d */ /* 0x002fea0003900000 */
[----:B------:R-:W1:Y:S02]  /*5920*/  @!P0 SYNCS.PHASECHK.TRANS64 P0, [R8+URZ], R5 ;  /* 0x00000005080085a7 */ /* 0x000e64000800007f */
[----:B-1----:R-:W-:Y:S05]  /*5930*/  @!P0 BRA `(.L_x_125) ;  /* 0xfffffffc00f08947 */ /* 0x002fea000383ffff */
[----:B------:R-:W-:Y:S05]  /*5940*/  BRA `(.L_x_139) ;  /* 0xfffffff800d07947 */ /* 0x000fea000383ffff */
.L_x_126:
[----:B0-----:R0:W1:Y:S02]  /*5950*/  SYNCS.PHASECHK.TRANS64.TRYWAIT P0, [R9+URZ], R4 ;  /* 0x00000004090075a7 */ /* 0x001064000800017f */
[----:B-1----:R-:W-:Y:S05]  /*5960*/  @!P0 NANOSLEEP.SYNCS 0x989680 ;  /* 0x009896800000895d */ /* 0x002fea0003900000 */
[----:B------:R-:W1:Y:S02]  /*5970*/  @!P0 SYNCS.PHASECHK.TRANS64 P0, [R9+URZ], R4 ;  /* 0x00000004090085a7 */ /* 0x000e64000800007f */
[----:B-1----:R-:W-:Y:S05]  /*5980*/  @!P0 BRA `(.L_x_126) ;  /* 0xfffffffc00f08947 */ /* 0x002fea000383ffff */
[----:B------:R-:W-:Y:S05]  /*5990*/  BRA `(.L_x_140) ;  /* 0xfffffff800e07947 */ /* 0x000fea000383ffff */
.L_x_127:
[----:B0-----:R0:W1:Y:S02]  /*59a0*/  SYNCS.PHASECHK.TRANS64.TRYWAIT P0, [R6+URZ], R5 ;  /* 0x00000005060075a7 */ /* 0x001064000800017f */
[----:B-1----:R-:W-:Y:S05]  /*59b0*/  @!P0 NANOSLEEP.SYNCS 0x989680 ;  /* 0x009896800000895d */ /* 0x002fea0003900000 */
[----:B------:R-:W1:Y:S02]  /*59c0*/  @!P0 SYNCS.PHASECHK.TRANS64 P0, [R6+URZ], R5 ;  /* 0x00000005060085a7 */ /* 0x000e64000800007f */
[----:B-1----:R-:W-:Y:S05]  /*59d0*/  @!P0 BRA `(.L_x_127) ;  /* 0xfffffffc00f08947 */ /* 0x002fea000383ffff */
[----:B------:R-:W-:Y:S05]  /*59e0*/  BRA `(.L_x_141) ;  /* 0xfffffff800e87947 */ /* 0x000fea000383ffff */
.L_x_142:
[----:B------:R-:W-:-:S00]  /*59f0*/  BRA `(.L_x_142) ;  /* 0xfffffffc00fc7947 */ /* 0x000fc0000383ffff */
[----:B------:R-:W-:-:S00]  /*5a00*/  NOP ;  /* 0x0000000000007918 */ /* 0x000fc00000000000 */
[----:B------:R-:W-:-:S00]  /*5a10*/  NOP ;  /* 0x0000000000007918 */ /* 0x000fc00000000000 */
[----:B------:R-:W-:-:S00]  /*5a20*/  NOP ;  /* 0x0000000000007918 */ /* 0x000fc00000000000 */
[----:B------:R-:W-:-:S00]  /*5a30*/  NOP ;  /* 0x0000000000007918 */ /* 0x000fc00000000000 */
[----:B------:R-:W-:-:S00]  /*5a40*/  NOP ;  /* 0x0000000000007918 */ /* 0x000fc00000000000 */
[----:B------:R-:W-:-:S00]  /*5a50*/  NOP ;  /* 0x0000000000007918 */ /* 0x000fc00000000000 */
[----:B------:R-:W-:-:S00]  /*5a60*/  NOP ;  /* 0x0000000000007918 */ /* 0x000fc00000000000 */
[----:B------:R-:W-:-:S00]  /*5a70*/  NOP ;  /* 0x0000000000007918 */ /* 0x000fc00000000000 */
.L_x_143:


//--------------------- .nv.global.init           --------------------------
	.section	.nv.global.init,"aw",@progbits
.nv.global.init:
	.type		$str$22,@object
	.size		$str$22,($str$23 - $str$22)
$str$22:
        /*0000*/ 	.byte	0x6b, 0x5f, 0x74, 0x69, 0x6c, 0x65, 0x5f, 0x63, 0x6f, 0x75, 0x6e, 0x74, 0x20, 0x3e, 0x3d, 0x20
        /*0010*/ 	.byte	0x31, 0x00
	.type		$str$23,@object
	.size		$str$23,(__unnamed_1 - $str$23)
$str$23:
        /*0012*/ 	.byte	0x2f, 0x74, 0x6d, 0x70, 0x2f, 0x63, 0x75, 0x74, 0x6c, 0x61, 0x73, 0x73, 0x5f, 0x73, 0x77, 0x65
        /*0022*/ 	.byte	0x65, 0x70, 0x5f, 0x73, 0x72, 0x63, 0x2f, 0x69, 0x6e, 0x63, 0x6c, 0x75, 0x64, 0x65, 0x2f, 0x63
        /*0032*/ 	.byte	0x75, 0x74, 0x6c, 0x61, 0x73, 0x73, 0x2f, 0x67, 0x65, 0x6d, 0x6d, 0x2f, 0x63, 0x6f, 0x6c, 0x6c
        /*0042*/ 	.byte	0x65, 0x63, 0x74, 0x69, 0x76, 0x65, 0x2f, 0x73, 0x6d, 0x39, 0x30, 0x5f, 0x6d, 0x6d, 0x61, 0x5f
        /*0052*/ 	.byte	0x74, 0x6d, 0x61, 0x5f, 0x67, 0x6d, 0x6d, 0x61, 0x5f, 0x73, 0x73, 0x5f, 0x77, 0x61, 0x72, 0x70
        /*0062*/ 	.byte	0x73, 0x70, 0x65, 0x63, 0x69, 0x61, 0x6c, 0x69, 0x7a, 0x65, 0x64, 0x2e, 0x68, 0x70, 0x70, 0x00
	.type		__unnamed_1,@object
	.size		__unnamed_1,(.L_0 - __unnamed_1)
__unnamed_1:
        /*0072*/ 	.byte	0x76, 0x6f, 0x69, 0x64, 0x20, 0x63, 0x75, 0x74, 0x6c, 0x61, 0x73, 0x73, 0x3a, 0x3a, 0x67, 0x65
        /* <DEDUP_REMOVED lines=172> */
        /*0b42*/ 	.byte	0x3a, 0x3a, 0x69, 0x64, 0x65, 0x6e, 0x74, 0x69, 0x74, 0x79, 0x5d, 0x00
.L_0:


//--------------------- .nv.shared._ZN7cutlass13device_kernelINS_4gemm6kernel13GemmUniversalIN4cute5tupleIJiiiiEEENS1_10collective13CollectiveMmaINS1_34MainloopSm90TmaGmmaWarpSpecializedILi5ENS5_IJNS4_1CILi2EEESB_NSA_ILi1EEEEEENS1_32KernelTmaWarpSpecializedPingpongEEENS5_IJNSA_ILi64EEESG_SG_EEEaNS5_IJlSC_lEEEaSI_NS4_8TiledMMAINS4_8MMA_AtomIJNS4_4SM904GMMA26MMA_64x64x32_S32S8S8_SS_TNEEEENS4_6LayoutINS5_IJSC_SC_SC_EEENS5_IJNSA_ILi0EEESR_SR_EEEEENS5_IJNS4_10UnderscoreESU_SU_EEEEENS4_23SM90_TMA_LOAD_MULTICASTENS4_14ComposedLayoutINS4_7SwizzleILi2ELi4ELi3EEENS4_18smem_ptr_flag_bitsILi8EEENSP_INS5_IJNSA_ILi8EEESG_EEENS5_IJSG_SC_EEEEEEEvNS4_8identityESX_S17_vS18_EENS_8epilogue10collective6detail29Sm90TmaWarpSpecializedAdapterINS1B_15DefaultEpilogueIaSI_SI_NS1A_6thread17LinearCombinationIaLi1EiiLNS1F_9ScaleType4KindE0ELNS_15FloatRoundStyleE2EaEENS1_15EpilogueDefaultEEEEEvvEEEEvNT_6ParamsE --------------------------
	.section	.nv.shared._ZN7cutlass13device_kernelINS_4gemm6kernel13GemmUniversalIN4cute5tupleIJiiiiEEENS1_10collective13CollectiveMmaINS1_34MainloopSm90TmaGmmaWarpSpecializedILi5ENS5_IJNS4_1CILi2EEESB_NSA_ILi1EEEEEENS1_32KernelTmaWarpSpecializedPingpongEEENS5_IJNSA_ILi64EEESG_SG_EEEaNS5_IJlSC_lEEEaSI_NS4_8TiledMMAINS4_8MMA_AtomIJNS4_4SM904GMMA26MMA_64x64x32_S32S8S8_SS_TNEEEENS4_6LayoutINS5_IJSC_SC_SC_EEENS5_IJNSA_ILi0EEESR_SR_EEEEENS5_IJNS4_10UnderscoreESU_SU_EEEEENS4_23SM90_TMA_LOAD_MULTICASTENS4_14ComposedLayoutINS4_7SwizzleILi2ELi4ELi3EEENS4_18smem_ptr_flag_bitsILi8EEENSP_INS5_IJNSA_ILi8EEESG_EEENS5_IJSG_SC_EEEEEEEvNS4_8identityESX_S17_vS18_EENS_8epilogue10collective6detail29Sm90TmaWarpSpecializedAdapterINS1B_15DefaultEpilogueIaSI_SI_NS1A_6thread17LinearCombinationIaLi1EiiLNS1F_9ScaleType4KindE0ELNS_15FloatRoundStyleE2EaEENS1_15EpilogueDefaultEEEEEvvEEEEvNT_6ParamsE,"aw",@nobits
	.sectionflags	@""
	.align	16
	.zero		1024


//--------------------- .nv.shared.reserved.0     --------------------------
	.section	.nv.shared.reserved.0,"aw",@nobits
	.weak		__nv_reservedSMEM_offset_0_alias
	.size		__nv_reservedSMEM_offset_0_alias, 0, 0
	.other		__nv_reservedSMEM_offset_0_alias,@"STO_CUDA_RESERVED_SHARED STV_DEFAULT"
__nv_reservedSMEM_offset_0_alias:
	.zero		0


//--------------------- .nv.global                --------------------------
	.section	.nv.global,"aw",@nobits
.nv.global:
	.type		_ZN39_INTERNAL_85b27fb0_4_k_cu_a147ad94_55674cute1_E,@object
	.size		_ZN39_INTERNAL_85b27fb0_4_k_cu_a147ad94_55674cute1_E,(_ZN39_INTERNAL_85b27fb0_4_k_cu_a147ad94_55674cuda3std3__45__cpo6cbeginE - _ZN39_INTERNAL_85b27fb0_4_k_cu_a147ad94_55674cute1_E)
_ZN39_INTERNAL_85b27fb0_4_k_cu_a147ad94_55674cute1_E:
	.zero		1
	.type		_ZN39_INTERNAL_85b27fb0_4_k_cu_a147ad94_55674cuda3std3__45__cpo6cbeginE,@object
	.size		_ZN39_INTERNAL_85b27fb0_4_k_cu_a147ad94_55674cuda3std3__45__cpo6cbeginE,(_ZN39_INTERNAL_85b27fb0_4_k_cu_a147ad94_55674cuda3std3__48in_placeE - _ZN39_INTERNAL_85b27fb0_4_k_cu_a147ad94_55674cuda3std3__45__cpo6cbeginE)
_ZN39_INTERNAL_85b27fb0_4_k_cu_a147ad94_55674cuda3std3__45__cpo6cbeginE:
	.zero		1
	.type		_ZN39_INTERNAL_85b27fb0_4_k_cu_a147ad94_55674cuda3std3__48in_placeE,@object
	.size		_ZN39_INTERNAL_85b27fb0_4_k_cu_a147ad94_55674cuda3std3__48in_placeE,(_ZN39_INTERNAL_85b27fb0_4_k_cu_a147ad94_55674cuda3std6ranges3__45__cpo9iter_moveE - _ZN39_INTERNAL_85b27fb0_4_k_cu_a147ad94_55674cuda3std3__48in_placeE)
_ZN39_INTERNAL_85b27fb0_4_k_cu_a147ad94_55674cuda3std3__48in_placeE:
	.zero		1
	.type		_ZN39_INTERNAL_85b27fb0_4_k_cu_a147ad94_55674cuda3std6ranges3__45__cpo9iter_moveE,@object
	.size		_ZN39_INTERNAL_85b27fb0_4_k_cu_a147ad94_55674cuda3std6ranges3__45__cpo9iter_moveE,(_ZN39_INTERNAL_85b27fb0_4_k_cu_a147ad94_55674cuda3std3__45__cpo5beginE - _ZN39_INTERNAL_85b27fb0_4_k_cu_a147ad94_55674cuda3std6ranges3__45__cpo9iter_moveE)
_ZN39_INTERNAL_85b27fb0_4_k_cu_a147ad94_55674cuda3std6ranges3__45__cpo9iter_moveE:
	.zero		1
	.type		_ZN39_INTERNAL_85b27fb0_4_k_cu_a147ad94_55674cuda3std3__45__cpo5beginE,@object
	.size		_ZN39_INTERNAL_85b27fb0_4_k_cu_a147ad94_55674cuda3std3__45__cpo5beginE,(_ZN39_INTERNAL_85b27fb0_4_k_cu_a147ad94_55674cuda3std3__441_GLOBAL__N__85b27fb0_4_k_cu_a147ad94_55676ignoreE - _ZN39_INTERNAL_85b27fb0_4_k_cu_a147ad94_55674cuda3std3__45__cpo5beginE)
_ZN39_INTERNAL_85b27fb0_4_k_cu_a147ad94_55674cuda3std3__45__cpo5beginE:
	.zero		1
	.type		_ZN39_INTERNAL_85b27fb0_4_k_cu_a147ad94_55674cuda3std3__441_GLOBAL__N__85b27fb0_4_k_cu_a147ad94_55676ignoreE,@object
	.size		_ZN39_INTERNAL_85b27fb0_4_k_cu_a147ad94_55674cuda3std3__441_GLOBAL__N__85b27fb0_4_k_cu_a147ad94_55676ignoreE,(_ZN39_INTERNAL_85b27fb0_4_k_cu_a147ad94_55674cute7productE - _ZN39_INTERNAL_85b27fb0_4_k_cu_a147ad94_55674cuda3std3__441_GLOBAL__N__85b27fb0_4_k_cu_a147ad94_55676ignoreE)
_ZN39_INTERNAL_85b27fb0_4_k_cu_a147ad94_55674cuda3std3__441_GLOBAL__N__85b27fb0_4_k_cu_a147ad94_55676ignoreE:
	.zero		1
	.type		_ZN39_INTERNAL_85b27fb0_4_k_cu_a147ad94_55674cute7productE,@object
	.size		_ZN39_INTERNAL_85b27fb0_4_k_cu_a147ad94_55674cute7productE,(_ZN39_INTERNAL_85b27fb0_4_k_cu_a147ad94_55674cuda3std3__45__cpo3endE - _ZN39_INTERNAL_85b27fb0_4_k_cu_a147ad94_55674cute7productE)
_ZN39_INTERNAL_85b27fb0_4_k_cu_a147ad94_55674cute7productE:
	.zero		1
	.type		_ZN39_INTERNAL_85b27fb0_4_k_cu_a147ad94_55674cuda3std3__45__cpo3endE,@object
	.size		_ZN39_INTERNAL_85b27fb0_4_k_cu_a147ad94_55674cuda3std3__45__cpo3endE,(_ZN39_INTERNAL_85b27fb0_4_k_cu_a147ad94_55674cuda3std3__419piecewise_constructE - _ZN39_INTERNAL_85b27fb0_4_k_cu_a147ad94_55674cuda3std3__45__cpo3endE)
_ZN39_INTERNAL_85b27fb0_4_k_cu_a147ad94_55674cuda3std3__45__cpo3endE:
	.zero		1
	.type		_ZN39_INTERNAL_85b27fb0_4_k_cu_a147ad94_55674cuda3std3__419piecewise_constructE,@object
	.size		_ZN39_INTERNAL_85b27fb0_4_k_cu_a147ad94_55674cuda3std3__419piecewise_constructE,(_ZN39_INTERNAL_85b27fb0_4_k_cu_a147ad94_55674cuda3std3__45__cpo4cendE - _ZN39_INTERNAL_85b27fb0_4_k_cu_a147ad94_55674cuda3std3__419piecewise_constructE)
_ZN39_INTERNAL_85b27fb0_4_k_cu_a147ad94_55674cuda3std3__419piecewise_constructE:
	.zero		1
	.type		_ZN39_INTERNAL_85b27fb0_4_k_cu_a147ad94_55674cuda3std3__45__cpo4cendE,@object
	.size		_ZN39_INTERNAL_85b27fb0_4_k_cu_a147ad94_55674cuda3std3__45__cpo4cendE,(_ZN39_INTERNAL_85b27fb0_4_k_cu_a147ad94_55674cuda3std6ranges3__45__cpo4swapE - _ZN39_INTERNAL_85b27fb0_4_k_cu_a147ad94_55674cuda3std3__45__cpo4cendE)
_ZN39_INTERNAL_85b27fb0_4_k_cu_a147ad94_55674cuda3std3__45__cpo4cendE:
	.zero		1
	.type		_ZN39_INTERNAL_85b27fb0_4_k_cu_a147ad94_55674cuda3std6ranges3__45__cpo4swapE,@object
	.size		_ZN39_INTERNAL_85b27fb0_4_k_cu_a147ad94_55674cuda3std6ranges3__45__cpo4swapE,(.L_8 - _ZN39_INTERNAL_85b27fb0_4_k_cu_a147ad94_55674cuda3std6ranges3__45__cpo4swapE)
_ZN39_INTERNAL_85b27fb0_4_k_cu_a147ad94_55674cuda3std6ranges3__45__cpo4swapE:
	.zero		1
.L_8:


//--------------------- .nv.constant0._ZN7cutlass13device_kernelINS_4gemm6kernel13GemmUniversalIN4cute5tupleIJiiiiEEENS1_10collective13CollectiveMmaINS1_34MainloopSm90TmaGmmaWarpSpecializedILi5ENS5_IJNS4_1CILi2EEESB_NSA_ILi1EEEEEENS1_32KernelTmaWarpSpecializedPingpongEEENS5_IJNSA_ILi64EEESG_SG_EEEaNS5_IJlSC_lEEEaSI_NS4_8TiledMMAINS4_8MMA_AtomIJNS4_4SM904GMMA26MMA_64x64x32_S32S8S8_SS_TNEEEENS4_6LayoutINS5_IJSC_SC_SC_EEENS5_IJNSA_ILi0EEESR_SR_EEEEENS5_IJNS4_10UnderscoreESU_SU_EEEEENS4_23SM90_TMA_LOAD_MULTICASTENS4_14ComposedLayoutINS4_7SwizzleILi2ELi4ELi3EEENS4_18smem_ptr_flag_bitsILi8EEENSP_INS5_IJNSA_ILi8EEESG_EEENS5_IJSG_SC_EEEEEEEvNS4_8identityESX_S17_vS18_EENS_8epilogue10collective6detail29Sm90TmaWarpSpecializedAdapterINS1B_15DefaultEpilogueIaSI_SI_NS1A_6thread17LinearCombinationIaLi1EiiLNS1F_9ScaleType4KindE0ELNS_15FloatRoundStyleE2EaEENS1_15EpilogueDefaultEEEEEvvEEEEvNT_6ParamsE --------------------------
	.section	.nv.constant0._ZN7cutlass13device_kernelINS_4gemm6kernel13GemmUniversalIN4cute5tupleIJiiiiEEENS1_10collective13CollectiveMmaINS1_34MainloopSm90TmaGmmaWarpSpecializedILi5ENS5_IJNS4_1CILi2EEESB_NSA_ILi1EEEEEENS1_32KernelTmaWarpSpecializedPingpongEEENS5_IJNSA_ILi64EEESG_SG_EEEaNS5_IJlSC_lEEEaSI_NS4_8TiledMMAINS4_8MMA_AtomIJNS4_4SM904GMMA26MMA_64x64x32_S32S8S8_SS_TNEEEENS4_6LayoutINS5_IJSC_SC_SC_EEENS5_IJNSA_ILi0EEESR_SR_EEEEENS5_IJNS4_10UnderscoreESU_SU_EEEEENS4_23SM90_TMA_LOAD_MULTICASTENS4_14ComposedLayoutINS4_7SwizzleILi2ELi4ELi3EEENS4_18smem_ptr_flag_bitsILi8EEENSP_INS5_IJNSA_ILi8EEESG_EEENS5_IJSG_SC_EEEEEEEvNS4_8identityESX_S17_vS18_EENS_8epilogue10collective6detail29Sm90TmaWarpSpecializedAdapterINS1B_15DefaultEpilogueIaSI_SI_NS1A_6thread17LinearCombinationIaLi1EiiLNS1F_9ScaleType4KindE0ELNS_15FloatRoundStyleE2EaEENS1_15EpilogueDefaultEEEEEvvEEEEvNT_6ParamsE,"a",@progbits
	.sectionflags	@""
	.align	4
.nv.constant0._ZN7cutlass13device_kernelINS_4gemm6kernel13GemmUniversalIN4cute5tupleIJiiiiEEENS1_10collective13CollectiveMmaINS1_34MainloopSm90TmaGmmaWarpSpecializedILi5ENS5_IJNS4_1CILi2EEESB_NSA_ILi1EEEEEENS1_32KernelTmaWarpSpecializedPingpongEEENS5_IJNSA_ILi64EEESG_SG_EEEaNS5_IJlSC_lEEEaSI_NS4_8TiledMMAINS4_8MMA_AtomIJNS4_4SM904GMMA26MMA_64x64x32_S32S8S8_SS_TNEEEENS4_6LayoutINS5_IJSC_SC_SC_EEENS5_IJNSA_ILi0EEESR_SR_EEEEENS5_IJNS4_10UnderscoreESU_SU_EEEEENS4_23SM90_TMA_LOAD_MULTICASTENS4_14ComposedLayoutINS4_7SwizzleILi2ELi4ELi3EEENS4_18smem_ptr_flag_bitsILi8EEENSP_INS5_IJNSA_ILi8EEESG_EEENS5_IJSG_SC_EEEEEEEvNS4_8identityESX_S17_vS18_EENS_8epilogue10collective6detail29Sm90TmaWarpSpecializedAdapterINS1B_15DefaultEpilogueIaSI_SI_NS1A_6thread17LinearCombinationIaLi1EiiLNS1F_9ScaleType4KindE0ELNS_15FloatRoundStyleE2EaEENS1_15EpilogueDefaultEEEEEvvEEEEvNT_6ParamsE:
	.zero		1664


//--------------------- SYMBOLS --------------------------

	.type		.nv.reservedSmem.offset0,@object
	.size		.nv.reservedSmem.offset0,0x4
	.type		__assertfail,@function
